//
// Generated by NVIDIA NVVM Compiler
//
// Compiler Build ID: CL-36424714
// Cuda compilation tools, release 13.0, V13.0.88
// Based on NVVM 20.0.0
//

.version 9.0
.target sm_100
.address_size 64

	// .globl	_Z18adaptivepow_searchPKjmPjS1_
.const .align 4 .b8 d_header[80];
.const .align 8 .u64 d_target;
.const .align 4 .u32 d_dag_size;
.global .align 4 .b8 _ZZ11keccak_f800PjE9keccak_rc[88] = {1, 0, 0, 0, 130, 128, 0, 0, 138, 128, 0, 0, 0, 128, 0, 128, 139, 128, 0, 0, 1, 0, 0, 128, 129, 128, 0, 128, 9, 128, 0, 0, 138, 0, 0, 0, 136, 0, 0, 0, 9, 128, 0, 128, 10, 0, 0, 128, 139, 128, 0, 128, 139, 0, 0, 0, 137, 128, 0, 0, 3, 128, 0, 0, 2, 128, 0, 0, 128, 0, 0, 0, 10, 128, 0, 0, 10, 0, 0, 128, 129, 128, 0, 128, 128, 128};

.visible .entry _Z18adaptivepow_searchPKjmPjS1_(
	.param .u64 .ptr .align 1 _Z18adaptivepow_searchPKjmPjS1__param_0,
	.param .u64 _Z18adaptivepow_searchPKjmPjS1__param_1,
	.param .u64 .ptr .align 1 _Z18adaptivepow_searchPKjmPjS1__param_2,
	.param .u64 .ptr .align 1 _Z18adaptivepow_searchPKjmPjS1__param_3
)
{
	.local .align 16 .b8 	__local_depot0[256];
	.reg .b64 	%SP;
	.reg .b64 	%SPL;
	.reg .pred 	%p<17>;
	.reg .b32 	%r<819>;
	.reg .b64 	%rd<46>;

	mov.u64 	%SPL, __local_depot0;
	ld.param.u64 	%rd11, [_Z18adaptivepow_searchPKjmPjS1__param_1];
	add.u64 	%rd1, %SPL, 0;
	mov.u32 	%r172, %ctaid.x;
	mov.u32 	%r173, %ntid.x;
	mov.u32 	%r174, %tid.x;
	mad.lo.s32 	%r175, %r172, %r173, %r174;
	cvt.u64.u32 	%rd13, %r175;
	add.s64 	%rd14, %rd11, %rd13;
	ld.const.u32 	%r764, [d_header];
	ld.const.u32 	%r763, [d_header+4];
	ld.const.u32 	%r762, [d_header+8];
	ld.const.u32 	%r761, [d_header+12];
	ld.const.u32 	%r760, [d_header+16];
	ld.const.u32 	%r759, [d_header+20];
	ld.const.u32 	%r758, [d_header+24];
	ld.const.u32 	%r757, [d_header+28];
	ld.const.u32 	%r756, [d_header+32];
	ld.const.u32 	%r765, [d_header+36];
	ld.const.u32 	%r766, [d_header+40];
	ld.const.u32 	%r767, [d_header+44];
	ld.const.u32 	%r768, [d_header+48];
	ld.const.u32 	%r769, [d_header+52];
	ld.const.u32 	%r770, [d_header+56];
	ld.const.u32 	%r771, [d_header+60];
	ld.const.u32 	%r772, [d_header+64];
	ld.const.u32 	%r773, [d_header+68];
	ld.const.u32 	%r774, [d_header+72];
	cvt.u32.u64 	%r20, %rd14;
	{ .reg .b32 tmp; mov.b64 {tmp, %r21}, %rd14; }
	mov.b32 	%r777, 0;
	mov.u64 	%rd44, _ZZ11keccak_f800PjE9keccak_rc;
	mov.u32 	%r775, %r20;
	mov.u32 	%r776, %r21;
	mov.u32 	%r778, %r777;
	mov.u32 	%r779, %r777;
	mov.u32 	%r780, %r777;
	mov.u32 	%r781, %r777;
$L__BB0_1:
	xor.b32  	%r176, %r759, %r764;
	xor.b32  	%r177, %r176, %r766;
	xor.b32  	%r178, %r177, %r771;
	xor.b32  	%r179, %r178, %r776;
	xor.b32  	%r180, %r758, %r763;
	xor.b32  	%r181, %r180, %r767;
	xor.b32  	%r182, %r181, %r772;
	xor.b32  	%r183, %r182, %r777;
	xor.b32  	%r184, %r757, %r762;
	xor.b32  	%r185, %r184, %r768;
	xor.b32  	%r186, %r185, %r773;
	xor.b32  	%r187, %r186, %r778;
	xor.b32  	%r188, %r756, %r761;
	xor.b32  	%r189, %r188, %r769;
	xor.b32  	%r190, %r189, %r774;
	xor.b32  	%r191, %r190, %r779;
	xor.b32  	%r192, %r760, %r780;
	xor.b32  	%r193, %r192, %r765;
	xor.b32  	%r194, %r193, %r770;
	xor.b32  	%r195, %r194, %r775;
	shf.l.wrap.b32 	%r196, %r183, %r183, 1;
	xor.b32  	%r197, %r196, %r195;
	shf.l.wrap.b32 	%r198, %r187, %r187, 1;
	xor.b32  	%r199, %r198, %r179;
	shf.l.wrap.b32 	%r200, %r191, %r191, 1;
	xor.b32  	%r201, %r200, %r183;
	shf.l.wrap.b32 	%r202, %r195, %r195, 1;
	xor.b32  	%r203, %r202, %r187;
	shf.l.wrap.b32 	%r204, %r179, %r179, 1;
	xor.b32  	%r205, %r204, %r191;
	xor.b32  	%r206, %r764, %r197;
	xor.b32  	%r207, %r763, %r199;
	xor.b32  	%r208, %r762, %r201;
	xor.b32  	%r209, %r761, %r203;
	xor.b32  	%r210, %r760, %r205;
	xor.b32  	%r211, %r759, %r197;
	xor.b32  	%r212, %r758, %r199;
	xor.b32  	%r213, %r757, %r201;
	xor.b32  	%r214, %r756, %r203;
	xor.b32  	%r215, %r765, %r205;
	xor.b32  	%r216, %r766, %r197;
	xor.b32  	%r217, %r767, %r199;
	xor.b32  	%r218, %r768, %r201;
	xor.b32  	%r219, %r769, %r203;
	xor.b32  	%r220, %r770, %r205;
	xor.b32  	%r221, %r771, %r197;
	xor.b32  	%r222, %r772, %r199;
	xor.b32  	%r223, %r773, %r201;
	xor.b32  	%r224, %r774, %r203;
	xor.b32  	%r225, %r775, %r205;
	xor.b32  	%r226, %r776, %r197;
	xor.b32  	%r227, %r777, %r199;
	xor.b32  	%r228, %r778, %r201;
	xor.b32  	%r229, %r779, %r203;
	shf.l.wrap.b32 	%r230, %r207, %r207, 1;
	shf.l.wrap.b32 	%r231, %r207, %r207, 3;
	shf.l.wrap.b32 	%r232, %r208, %r208, 6;
	shf.l.wrap.b32 	%r233, %r209, %r209, 10;
	shf.l.wrap.b32 	%r234, %r210, %r210, 15;
	shf.l.wrap.b32 	%r235, %r211, %r211, 21;
	shf.l.wrap.b32 	%r236, %r212, %r212, 28;
	shf.l.wrap.b32 	%r237, %r213, %r213, 4;
	shf.l.wrap.b32 	%r238, %r214, %r214, 13;
	shf.l.wrap.b32 	%r239, %r215, %r215, 23;
	shf.l.wrap.b32 	%r240, %r216, %r216, 2;
	shf.l.wrap.b32 	%r241, %r217, %r217, 14;
	shf.l.wrap.b32 	%r242, %r218, %r218, 27;
	shf.l.wrap.b32 	%r243, %r219, %r219, 9;
	shf.l.wrap.b32 	%r244, %r220, %r220, 24;
	shf.l.wrap.b32 	%r245, %r221, %r221, 8;
	shf.l.wrap.b32 	%r246, %r222, %r222, 25;
	shf.l.wrap.b32 	%r247, %r223, %r223, 11;
	shf.l.wrap.b32 	%r248, %r224, %r224, 30;
	shf.l.wrap.b32 	%r249, %r225, %r225, 18;
	shf.l.wrap.b32 	%r250, %r226, %r226, 7;
	shf.l.wrap.b32 	%r251, %r227, %r227, 29;
	shf.l.wrap.b32 	%r252, %r228, %r228, 20;
	shf.l.wrap.b32 	%r253, %r229, %r229, 12;
	not.b32 	%r254, %r230;
	and.b32  	%r255, %r231, %r254;
	not.b32 	%r256, %r231;
	and.b32  	%r257, %r232, %r256;
	xor.b32  	%r763, %r257, %r230;
	not.b32 	%r258, %r232;
	and.b32  	%r259, %r233, %r258;
	xor.b32  	%r762, %r259, %r231;
	not.b32 	%r260, %r233;
	and.b32  	%r261, %r206, %r260;
	xor.b32  	%r761, %r261, %r232;
	not.b32 	%r262, %r206;
	and.b32  	%r263, %r230, %r262;
	xor.b32  	%r760, %r263, %r233;
	not.b32 	%r264, %r235;
	and.b32  	%r265, %r236, %r264;
	xor.b32  	%r759, %r265, %r234;
	not.b32 	%r266, %r236;
	and.b32  	%r267, %r237, %r266;
	xor.b32  	%r758, %r267, %r235;
	not.b32 	%r268, %r237;
	and.b32  	%r269, %r238, %r268;
	xor.b32  	%r757, %r269, %r236;
	not.b32 	%r270, %r238;
	and.b32  	%r271, %r234, %r270;
	xor.b32  	%r756, %r271, %r237;
	not.b32 	%r272, %r234;
	and.b32  	%r273, %r235, %r272;
	xor.b32  	%r765, %r273, %r238;
	not.b32 	%r274, %r240;
	and.b32  	%r275, %r241, %r274;
	xor.b32  	%r766, %r275, %r239;
	not.b32 	%r276, %r241;
	and.b32  	%r277, %r242, %r276;
	xor.b32  	%r767, %r277, %r240;
	not.b32 	%r278, %r242;
	and.b32  	%r279, %r243, %r278;
	xor.b32  	%r768, %r279, %r241;
	not.b32 	%r280, %r243;
	and.b32  	%r281, %r239, %r280;
	xor.b32  	%r769, %r281, %r242;
	not.b32 	%r282, %r239;
	and.b32  	%r283, %r240, %r282;
	xor.b32  	%r770, %r283, %r243;
	not.b32 	%r284, %r245;
	and.b32  	%r285, %r246, %r284;
	xor.b32  	%r771, %r285, %r244;
	not.b32 	%r286, %r246;
	and.b32  	%r287, %r247, %r286;
	xor.b32  	%r772, %r287, %r245;
	not.b32 	%r288, %r247;
	and.b32  	%r289, %r248, %r288;
	xor.b32  	%r773, %r289, %r246;
	not.b32 	%r290, %r248;
	and.b32  	%r291, %r244, %r290;
	xor.b32  	%r774, %r291, %r247;
	not.b32 	%r292, %r244;
	and.b32  	%r293, %r245, %r292;
	xor.b32  	%r775, %r293, %r248;
	not.b32 	%r294, %r250;
	and.b32  	%r295, %r251, %r294;
	xor.b32  	%r776, %r295, %r249;
	not.b32 	%r296, %r251;
	and.b32  	%r297, %r252, %r296;
	xor.b32  	%r777, %r297, %r250;
	not.b32 	%r298, %r252;
	and.b32  	%r299, %r253, %r298;
	xor.b32  	%r778, %r299, %r251;
	not.b32 	%r300, %r253;
	and.b32  	%r301, %r249, %r300;
	xor.b32  	%r779, %r301, %r252;
	not.b32 	%r302, %r249;
	and.b32  	%r303, %r250, %r302;
	xor.b32  	%r780, %r303, %r253;
	ld.global.nc.u32 	%r304, [%rd44];
	xor.b32  	%r305, %r255, %r304;
	xor.b32  	%r764, %r305, %r206;
	add.s32 	%r781, %r781, 1;
	add.s64 	%rd44, %rd44, 4;
	setp.ne.s32 	%p1, %r781, 22;
	@%p1 bra 	$L__BB0_1;
	ld.param.u64 	%rd41, [_Z18adaptivepow_searchPKjmPjS1__param_0];
	st.local.v4.u32 	[%rd1], {%r764, %r763, %r762, %r761};
	st.local.v4.u32 	[%rd1+16], {%r760, %r759, %r758, %r757};
	st.local.v4.u32 	[%rd1+32], {%r756, %r765, %r766, %r767};
	st.local.v4.u32 	[%rd1+48], {%r768, %r769, %r770, %r771};
	st.local.v4.u32 	[%rd1+64], {%r772, %r773, %r774, %r775};
	st.local.v4.u32 	[%rd1+80], {%r776, %r777, %r778, %r779};
	st.local.v4.u32 	[%rd1+96], {%r780, %r764, %r763, %r762};
	st.local.v4.u32 	[%rd1+112], {%r761, %r760, %r759, %r758};
	st.local.v4.u32 	[%rd1+128], {%r757, %r756, %r765, %r766};
	st.local.v4.u32 	[%rd1+144], {%r767, %r768, %r769, %r770};
	st.local.v4.u32 	[%rd1+160], {%r771, %r772, %r773, %r774};
	st.local.v4.u32 	[%rd1+176], {%r775, %r776, %r777, %r778};
	st.local.v4.u32 	[%rd1+192], {%r779, %r780, %r764, %r763};
	st.local.v4.u32 	[%rd1+208], {%r762, %r761, %r760, %r759};
	st.local.v4.u32 	[%rd1+224], {%r758, %r757, %r756, %r765};
	st.local.v4.u32 	[%rd1+240], {%r766, %r767, %r768, %r769};
	xor.b32  	%r307, %r764, -2128831035;
	mul.lo.s32 	%r788, %r307, 16777619;
	xor.b32  	%r308, %r788, %r763;
	mul.lo.s32 	%r789, %r308, 16777619;
	xor.b32  	%r309, %r789, %r762;
	mul.lo.s32 	%r790, %r309, 16777619;
	xor.b32  	%r310, %r790, %r761;
	mul.lo.s32 	%r791, %r310, 16777619;
	ld.const.u32 	%r78, [d_dag_size];
	cvta.to.global.u64 	%rd4, %rd41;
	mov.b32 	%r782, 0;
	bra.uni 	$L__BB0_4;
$L__BB0_3:
	setp.eq.s32 	%p13, %r782, 64;
	@%p13 bra 	$L__BB0_27;
$L__BB0_4:
	mov.u32 	%r79, %r782;
	mul.wide.u32 	%rd15, %r79, 4;
	add.s64 	%rd16, %rd1, %rd15;
	ld.local.u32 	%r312, [%rd16];
	add.s32 	%r782, %r79, 1;
	shl.b32 	%r313, %r782, 2;
	cvt.u64.u32 	%rd17, %r313;
	and.b64  	%rd18, %rd17, 252;
	add.s64 	%rd19, %rd1, %rd18;
	ld.local.u32 	%r314, [%rd19];
	xor.b32  	%r315, %r312, %r314;
	xor.b32  	%r316, %r315, %r79;
	mul.lo.s32 	%r317, %r316, 16777619;
	rem.u32 	%r318, %r317, %r78;
	shl.b32 	%r319, %r318, 4;
	mul.wide.u32 	%rd20, %r319, 4;
	add.s64 	%rd21, %rd4, %rd20;
	ld.global.nc.u32 	%r320, [%rd21];
	ld.global.nc.u32 	%r321, [%rd21+4];
	ld.global.nc.u32 	%r322, [%rd21+8];
	ld.global.nc.u32 	%r323, [%rd21+12];
	ld.global.nc.u32 	%r324, [%rd21+16];
	ld.global.nc.u32 	%r325, [%rd21+20];
	ld.global.nc.u32 	%r326, [%rd21+24];
	ld.global.nc.u32 	%r327, [%rd21+28];
	ld.global.nc.u32 	%r328, [%rd21+32];
	ld.global.nc.u32 	%r329, [%rd21+36];
	ld.global.nc.u32 	%r330, [%rd21+40];
	ld.global.nc.u32 	%r331, [%rd21+44];
	ld.global.nc.u32 	%r332, [%rd21+48];
	ld.global.nc.u32 	%r333, [%rd21+52];
	ld.global.nc.u32 	%r334, [%rd21+56];
	ld.global.nc.u32 	%r335, [%rd21+60];
	ld.local.v4.u32 	{%r336, %r337, %r338, %r339}, [%rd1];
	xor.b32  	%r340, %r320, %r336;
	mul.lo.s32 	%r341, %r340, 16777619;
	xor.b32  	%r342, %r321, %r337;
	mul.lo.s32 	%r343, %r342, 16777619;
	xor.b32  	%r344, %r322, %r338;
	mul.lo.s32 	%r345, %r344, 16777619;
	xor.b32  	%r346, %r323, %r339;
	mul.lo.s32 	%r347, %r346, 16777619;
	st.local.v4.u32 	[%rd1], {%r341, %r343, %r345, %r347};
	ld.local.v4.u32 	{%r348, %r349, %r350, %r351}, [%rd1+16];
	xor.b32  	%r352, %r324, %r348;
	mul.lo.s32 	%r353, %r352, 16777619;
	xor.b32  	%r354, %r325, %r349;
	mul.lo.s32 	%r355, %r354, 16777619;
	xor.b32  	%r356, %r326, %r350;
	mul.lo.s32 	%r357, %r356, 16777619;
	xor.b32  	%r358, %r327, %r351;
	mul.lo.s32 	%r359, %r358, 16777619;
	st.local.v4.u32 	[%rd1+16], {%r353, %r355, %r357, %r359};
	ld.local.v4.u32 	{%r360, %r361, %r362, %r363}, [%rd1+32];
	xor.b32  	%r364, %r328, %r360;
	mul.lo.s32 	%r365, %r364, 16777619;
	xor.b32  	%r366, %r329, %r361;
	mul.lo.s32 	%r367, %r366, 16777619;
	xor.b32  	%r368, %r330, %r362;
	mul.lo.s32 	%r369, %r368, 16777619;
	xor.b32  	%r370, %r331, %r363;
	mul.lo.s32 	%r371, %r370, 16777619;
	st.local.v4.u32 	[%rd1+32], {%r365, %r367, %r369, %r371};
	ld.local.v4.u32 	{%r372, %r373, %r374, %r375}, [%rd1+48];
	xor.b32  	%r376, %r332, %r372;
	mul.lo.s32 	%r377, %r376, 16777619;
	xor.b32  	%r378, %r333, %r373;
	mul.lo.s32 	%r379, %r378, 16777619;
	xor.b32  	%r380, %r334, %r374;
	mul.lo.s32 	%r381, %r380, 16777619;
	xor.b32  	%r382, %r335, %r375;
	mul.lo.s32 	%r383, %r382, 16777619;
	st.local.v4.u32 	[%rd1+48], {%r377, %r379, %r381, %r383};
	mov.b32 	%r787, 0;
$L__BB0_5:
	and.b32  	%r385, %r788, 65535;
	shr.u32 	%r386, %r788, 16;
	mad.lo.s32 	%r387, %r385, 36969, %r386;
	and.b32  	%r388, %r789, 65535;
	shr.u32 	%r389, %r789, 16;
	mad.lo.s32 	%r390, %r388, 18000, %r389;
	shl.b32 	%r391, %r790, 17;
	xor.b32  	%r392, %r391, %r790;
	shr.u32 	%r393, %r392, 13;
	xor.b32  	%r394, %r393, %r392;
	shl.b32 	%r395, %r394, 5;
	xor.b32  	%r396, %r395, %r394;
	mad.lo.s32 	%r397, %r791, 69069, 1234567;
	xor.b32  	%r398, %r390, %r397;
	add.s32 	%r399, %r396, %r398;
	and.b32  	%r400, %r387, 65535;
	shr.u32 	%r401, %r387, 16;
	mad.lo.s32 	%r402, %r400, 36969, %r401;
	and.b32  	%r403, %r390, 65535;
	shr.u32 	%r404, %r390, 16;
	mad.lo.s32 	%r405, %r403, 18000, %r404;
	shl.b32 	%r406, %r396, 17;
	xor.b32  	%r407, %r406, %r396;
	shr.u32 	%r408, %r407, 13;
	xor.b32  	%r409, %r408, %r407;
	shl.b32 	%r410, %r409, 5;
	xor.b32  	%r411, %r410, %r409;
	mad.lo.s32 	%r412, %r791, 475559465, -627803230;
	xor.b32  	%r413, %r405, %r412;
	add.s32 	%r414, %r411, %r413;
	and.b32  	%r415, %r402, 65535;
	shr.u32 	%r416, %r402, 16;
	mad.lo.s32 	%r417, %r415, 36969, %r416;
	and.b32  	%r418, %r405, 65535;
	shr.u32 	%r419, %r405, 16;
	mad.lo.s32 	%r420, %r418, 18000, %r419;
	shl.b32 	%r421, %r411, 17;
	xor.b32  	%r422, %r421, %r411;
	shr.u32 	%r423, %r422, 13;
	xor.b32  	%r424, %r423, %r422;
	shl.b32 	%r425, %r424, 5;
	xor.b32  	%r426, %r425, %r424;
	mad.lo.s32 	%r427, %r791, -1493191723, 249762113;
	xor.b32  	%r428, %r420, %r427;
	add.s32 	%r90, %r426, %r428;
	and.b32  	%r429, %r417, 65535;
	shr.u32 	%r430, %r417, 16;
	mad.lo.s32 	%r788, %r429, 36969, %r430;
	and.b32  	%r431, %r420, 65535;
	shr.u32 	%r432, %r420, 16;
	mad.lo.s32 	%r789, %r431, 18000, %r432;
	shl.b32 	%r433, %r788, 16;
	add.s32 	%r434, %r433, %r789;
	shl.b32 	%r435, %r426, 17;
	xor.b32  	%r436, %r435, %r426;
	shr.u32 	%r437, %r436, 13;
	xor.b32  	%r438, %r437, %r436;
	shl.b32 	%r439, %r438, 5;
	xor.b32  	%r790, %r439, %r438;
	mad.lo.s32 	%r791, %r791, 1790562961, -2063010668;
	xor.b32  	%r440, %r434, %r791;
	add.s32 	%r441, %r790, %r440;
	shl.b32 	%r442, %r399, 2;
	cvt.u64.u32 	%rd22, %r442;
	and.b64  	%rd23, %rd22, 252;
	add.s64 	%rd24, %rd1, %rd23;
	ld.local.u32 	%r95, [%rd24];
	shl.b32 	%r443, %r414, 2;
	cvt.u64.u32 	%rd25, %r443;
	and.b64  	%rd26, %rd25, 252;
	add.s64 	%rd27, %rd1, %rd26;
	ld.local.u32 	%r96, [%rd27];
	mul.hi.u32 	%r444, %r441, -1171354717;
	shr.u32 	%r445, %r444, 3;
	mul.lo.s32 	%r446, %r445, 11;
	sub.s32 	%r384, %r441, %r446;
	setp.gt.s32 	%p2, %r384, 4;
	@%p2 bra 	$L__BB0_12;
	setp.gt.s32 	%p8, %r384, 1;
	@%p8 bra 	$L__BB0_9;
	setp.eq.s32 	%p11, %r384, 0;
	@%p11 bra 	$L__BB0_8;
	bra.uni 	$L__BB0_19;
$L__BB0_8:
	add.s32 	%r792, %r96, %r95;
	bra.uni 	$L__BB0_26;
$L__BB0_9:
	setp.eq.s32 	%p9, %r384, 2;
	@%p9 bra 	$L__BB0_20;
	setp.eq.s32 	%p10, %r384, 3;
	@%p10 bra 	$L__BB0_11;
	bra.uni 	$L__BB0_21;
$L__BB0_11:
	xor.b32  	%r792, %r96, %r95;
	bra.uni 	$L__BB0_26;
$L__BB0_12:
	setp.gt.s32 	%p3, %r384, 7;
	@%p3 bra 	$L__BB0_16;
	setp.eq.s32 	%p6, %r384, 5;
	@%p6 bra 	$L__BB0_22;
	setp.eq.s32 	%p7, %r384, 6;
	@%p7 bra 	$L__BB0_15;
	bra.uni 	$L__BB0_23;
$L__BB0_15:
	and.b32  	%r792, %r96, %r95;
	bra.uni 	$L__BB0_26;
$L__BB0_16:
	setp.eq.s32 	%p4, %r384, 8;
	@%p4 bra 	$L__BB0_24;
	setp.eq.s32 	%p5, %r384, 9;
	@%p5 bra 	$L__BB0_18;
	bra.uni 	$L__BB0_25;
$L__BB0_18:
	popc.b32 	%r451, %r95;
	popc.b32 	%r452, %r96;
	add.s32 	%r792, %r452, %r451;
	bra.uni 	$L__BB0_26;
$L__BB0_19:
	mul.lo.s32 	%r792, %r96, %r95;
	bra.uni 	$L__BB0_26;
$L__BB0_20:
	sub.s32 	%r792, %r95, %r96;
	bra.uni 	$L__BB0_26;
$L__BB0_21:
	shf.l.wrap.b32 	%r792, %r95, %r95, %r96;
	bra.uni 	$L__BB0_26;
$L__BB0_22:
	shf.r.wrap.b32 	%r792, %r95, %r95, %r96;
	bra.uni 	$L__BB0_26;
$L__BB0_23:
	or.b32  	%r792, %r96, %r95;
	bra.uni 	$L__BB0_26;
$L__BB0_24:
	clz.b32 	%r453, %r95;
	clz.b32 	%r454, %r96;
	add.s32 	%r792, %r454, %r453;
	bra.uni 	$L__BB0_26;
$L__BB0_25:
	and.b32  	%r447, %r96, 15;
	shr.u32 	%r448, %r95, %r447;
	sub.s32 	%r449, 16, %r447;
	shl.b32 	%r450, %r96, %r449;
	or.b32  	%r792, %r450, %r448;
$L__BB0_26:
	shl.b32 	%r455, %r90, 2;
	cvt.u64.u32 	%rd28, %r455;
	and.b64  	%rd29, %rd28, 252;
	add.s64 	%rd30, %rd1, %rd29;
	st.local.u32 	[%rd30], %r792;
	add.s32 	%r787, %r787, 1;
	setp.eq.s32 	%p12, %r787, 16;
	@%p12 bra 	$L__BB0_3;
	bra.uni 	$L__BB0_5;
$L__BB0_27:
	ld.local.v4.u32 	{%r457, %r458, %r459, %r460}, [%rd1];
	xor.b32  	%r461, %r458, %r457;
	mul.lo.s32 	%r462, %r461, 16777619;
	xor.b32  	%r463, %r459, %r462;
	mul.lo.s32 	%r464, %r463, 16777619;
	xor.b32  	%r465, %r460, %r464;
	mul.lo.s32 	%r466, %r465, 16777619;
	ld.local.v4.u32 	{%r467, %r468, %r469, %r470}, [%rd1+16];
	xor.b32  	%r471, %r467, %r466;
	mul.lo.s32 	%r472, %r471, 16777619;
	xor.b32  	%r473, %r468, %r472;
	mul.lo.s32 	%r474, %r473, 16777619;
	xor.b32  	%r475, %r469, %r474;
	mul.lo.s32 	%r476, %r475, 16777619;
	xor.b32  	%r477, %r470, %r476;
	mul.lo.s32 	%r801, %r477, 16777619;
	ld.local.v4.u32 	{%r478, %r479, %r480, %r481}, [%rd1+32];
	xor.b32  	%r482, %r479, %r478;
	mul.lo.s32 	%r483, %r482, 16777619;
	xor.b32  	%r484, %r480, %r483;
	mul.lo.s32 	%r485, %r484, 16777619;
	xor.b32  	%r486, %r481, %r485;
	mul.lo.s32 	%r487, %r486, 16777619;
	ld.local.v4.u32 	{%r488, %r489, %r490, %r491}, [%rd1+48];
	xor.b32  	%r492, %r488, %r487;
	mul.lo.s32 	%r493, %r492, 16777619;
	xor.b32  	%r494, %r489, %r493;
	mul.lo.s32 	%r495, %r494, 16777619;
	xor.b32  	%r496, %r490, %r495;
	mul.lo.s32 	%r497, %r496, 16777619;
	xor.b32  	%r498, %r491, %r497;
	mul.lo.s32 	%r800, %r498, 16777619;
	ld.local.v4.u32 	{%r499, %r500, %r501, %r502}, [%rd1+64];
	xor.b32  	%r503, %r500, %r499;
	mul.lo.s32 	%r504, %r503, 16777619;
	xor.b32  	%r505, %r501, %r504;
	mul.lo.s32 	%r506, %r505, 16777619;
	xor.b32  	%r507, %r502, %r506;
	mul.lo.s32 	%r508, %r507, 16777619;
	ld.local.v4.u32 	{%r509, %r510, %r511, %r512}, [%rd1+80];
	xor.b32  	%r513, %r509, %r508;
	mul.lo.s32 	%r514, %r513, 16777619;
	xor.b32  	%r515, %r510, %r514;
	mul.lo.s32 	%r516, %r515, 16777619;
	xor.b32  	%r517, %r511, %r516;
	mul.lo.s32 	%r518, %r517, 16777619;
	xor.b32  	%r519, %r512, %r518;
	mul.lo.s32 	%r799, %r519, 16777619;
	ld.local.v4.u32 	{%r520, %r521, %r522, %r523}, [%rd1+96];
	xor.b32  	%r524, %r521, %r520;
	mul.lo.s32 	%r525, %r524, 16777619;
	xor.b32  	%r526, %r522, %r525;
	mul.lo.s32 	%r527, %r526, 16777619;
	xor.b32  	%r528, %r523, %r527;
	mul.lo.s32 	%r529, %r528, 16777619;
	ld.local.v4.u32 	{%r530, %r531, %r532, %r533}, [%rd1+112];
	xor.b32  	%r534, %r530, %r529;
	mul.lo.s32 	%r535, %r534, 16777619;
	xor.b32  	%r536, %r531, %r535;
	mul.lo.s32 	%r537, %r536, 16777619;
	xor.b32  	%r538, %r532, %r537;
	mul.lo.s32 	%r539, %r538, 16777619;
	xor.b32  	%r540, %r533, %r539;
	mul.lo.s32 	%r798, %r540, 16777619;
	ld.local.v4.u32 	{%r541, %r542, %r543, %r544}, [%rd1+128];
	xor.b32  	%r545, %r542, %r541;
	mul.lo.s32 	%r546, %r545, 16777619;
	xor.b32  	%r547, %r543, %r546;
	mul.lo.s32 	%r548, %r547, 16777619;
	xor.b32  	%r549, %r544, %r548;
	mul.lo.s32 	%r550, %r549, 16777619;
	ld.local.v4.u32 	{%r551, %r552, %r553, %r554}, [%rd1+144];
	xor.b32  	%r555, %r551, %r550;
	mul.lo.s32 	%r556, %r555, 16777619;
	xor.b32  	%r557, %r552, %r556;
	mul.lo.s32 	%r558, %r557, 16777619;
	xor.b32  	%r559, %r553, %r558;
	mul.lo.s32 	%r560, %r559, 16777619;
	xor.b32  	%r561, %r554, %r560;
	mul.lo.s32 	%r797, %r561, 16777619;
	ld.local.v4.u32 	{%r562, %r563, %r564, %r565}, [%rd1+160];
	xor.b32  	%r566, %r563, %r562;
	mul.lo.s32 	%r567, %r566, 16777619;
	xor.b32  	%r568, %r564, %r567;
	mul.lo.s32 	%r569, %r568, 16777619;
	xor.b32  	%r570, %r565, %r569;
	mul.lo.s32 	%r571, %r570, 16777619;
	ld.local.v4.u32 	{%r572, %r573, %r574, %r575}, [%rd1+176];
	xor.b32  	%r576, %r572, %r571;
	mul.lo.s32 	%r577, %r576, 16777619;
	xor.b32  	%r578, %r573, %r577;
	mul.lo.s32 	%r579, %r578, 16777619;
	xor.b32  	%r580, %r574, %r579;
	mul.lo.s32 	%r581, %r580, 16777619;
	xor.b32  	%r582, %r575, %r581;
	mul.lo.s32 	%r796, %r582, 16777619;
	ld.local.v4.u32 	{%r583, %r584, %r585, %r586}, [%rd1+192];
	xor.b32  	%r587, %r584, %r583;
	mul.lo.s32 	%r588, %r587, 16777619;
	xor.b32  	%r589, %r585, %r588;
	mul.lo.s32 	%r590, %r589, 16777619;
	xor.b32  	%r591, %r586, %r590;
	mul.lo.s32 	%r592, %r591, 16777619;
	ld.local.v4.u32 	{%r593, %r594, %r595, %r596}, [%rd1+208];
	xor.b32  	%r597, %r593, %r592;
	mul.lo.s32 	%r598, %r597, 16777619;
	xor.b32  	%r599, %r594, %r598;
	mul.lo.s32 	%r600, %r599, 16777619;
	xor.b32  	%r601, %r595, %r600;
	mul.lo.s32 	%r602, %r601, 16777619;
	xor.b32  	%r603, %r596, %r602;
	mul.lo.s32 	%r795, %r603, 16777619;
	ld.local.v4.u32 	{%r604, %r605, %r606, %r607}, [%rd1+224];
	xor.b32  	%r608, %r605, %r604;
	mul.lo.s32 	%r609, %r608, 16777619;
	xor.b32  	%r610, %r606, %r609;
	mul.lo.s32 	%r611, %r610, 16777619;
	xor.b32  	%r612, %r607, %r611;
	mul.lo.s32 	%r613, %r612, 16777619;
	ld.local.v4.u32 	{%r614, %r615, %r616, %r617}, [%rd1+240];
	xor.b32  	%r618, %r614, %r613;
	mul.lo.s32 	%r619, %r618, 16777619;
	xor.b32  	%r620, %r615, %r619;
	mul.lo.s32 	%r621, %r620, 16777619;
	xor.b32  	%r622, %r616, %r621;
	mul.lo.s32 	%r623, %r622, 16777619;
	xor.b32  	%r624, %r617, %r623;
	mul.lo.s32 	%r794, %r624, 16777619;
	mov.b32 	%r793, 0;
	mov.u64 	%rd45, _ZZ11keccak_f800PjE9keccak_rc;
	mov.u32 	%r802, %r793;
	mov.u32 	%r803, %r793;
	mov.u32 	%r804, %r793;
	mov.u32 	%r805, %r793;
	mov.u32 	%r806, %r793;
	mov.u32 	%r807, %r793;
	mov.u32 	%r808, %r793;
	mov.u32 	%r809, %r793;
	mov.u32 	%r810, %r793;
	mov.u32 	%r811, %r793;
	mov.u32 	%r812, %r793;
	mov.u32 	%r813, %r793;
	mov.u32 	%r814, %r793;
	mov.u32 	%r815, %r793;
	mov.u32 	%r816, %r793;
	mov.u32 	%r817, %r793;
	mov.u32 	%r818, %r793;
$L__BB0_28:
	xor.b32  	%r625, %r796, %r801;
	xor.b32  	%r626, %r625, %r803;
	xor.b32  	%r627, %r626, %r808;
	xor.b32  	%r628, %r627, %r813;
	xor.b32  	%r629, %r795, %r800;
	xor.b32  	%r630, %r629, %r804;
	xor.b32  	%r631, %r630, %r809;
	xor.b32  	%r632, %r631, %r814;
	xor.b32  	%r633, %r794, %r799;
	xor.b32  	%r634, %r633, %r805;
	xor.b32  	%r635, %r634, %r810;
	xor.b32  	%r636, %r635, %r815;
	xor.b32  	%r637, %r793, %r798;
	xor.b32  	%r638, %r637, %r806;
	xor.b32  	%r639, %r638, %r811;
	xor.b32  	%r640, %r639, %r816;
	xor.b32  	%r641, %r797, %r817;
	xor.b32  	%r642, %r641, %r802;
	xor.b32  	%r643, %r642, %r807;
	xor.b32  	%r644, %r643, %r812;
	shf.l.wrap.b32 	%r645, %r632, %r632, 1;
	xor.b32  	%r646, %r645, %r644;
	shf.l.wrap.b32 	%r647, %r636, %r636, 1;
	xor.b32  	%r648, %r647, %r628;
	shf.l.wrap.b32 	%r649, %r640, %r640, 1;
	xor.b32  	%r650, %r649, %r632;
	shf.l.wrap.b32 	%r651, %r644, %r644, 1;
	xor.b32  	%r652, %r651, %r636;
	shf.l.wrap.b32 	%r653, %r628, %r628, 1;
	xor.b32  	%r654, %r653, %r640;
	xor.b32  	%r655, %r801, %r646;
	xor.b32  	%r656, %r800, %r648;
	xor.b32  	%r657, %r799, %r650;
	xor.b32  	%r658, %r798, %r652;
	xor.b32  	%r659, %r797, %r654;
	xor.b32  	%r660, %r796, %r646;
	xor.b32  	%r661, %r795, %r648;
	xor.b32  	%r662, %r794, %r650;
	xor.b32  	%r663, %r793, %r652;
	xor.b32  	%r664, %r802, %r654;
	xor.b32  	%r665, %r803, %r646;
	xor.b32  	%r666, %r804, %r648;
	xor.b32  	%r667, %r805, %r650;
	xor.b32  	%r668, %r806, %r652;
	xor.b32  	%r669, %r807, %r654;
	xor.b32  	%r670, %r808, %r646;
	xor.b32  	%r671, %r809, %r648;
	xor.b32  	%r672, %r810, %r650;
	xor.b32  	%r673, %r811, %r652;
	xor.b32  	%r674, %r812, %r654;
	xor.b32  	%r675, %r813, %r646;
	xor.b32  	%r676, %r814, %r648;
	xor.b32  	%r677, %r815, %r650;
	xor.b32  	%r678, %r816, %r652;
	shf.l.wrap.b32 	%r679, %r656, %r656, 1;
	shf.l.wrap.b32 	%r680, %r656, %r656, 3;
	shf.l.wrap.b32 	%r681, %r657, %r657, 6;
	shf.l.wrap.b32 	%r682, %r658, %r658, 10;
	shf.l.wrap.b32 	%r683, %r659, %r659, 15;
	shf.l.wrap.b32 	%r684, %r660, %r660, 21;
	shf.l.wrap.b32 	%r685, %r661, %r661, 28;
	shf.l.wrap.b32 	%r686, %r662, %r662, 4;
	shf.l.wrap.b32 	%r687, %r663, %r663, 13;
	shf.l.wrap.b32 	%r688, %r664, %r664, 23;
	shf.l.wrap.b32 	%r689, %r665, %r665, 2;
	shf.l.wrap.b32 	%r690, %r666, %r666, 14;
	shf.l.wrap.b32 	%r691, %r667, %r667, 27;
	shf.l.wrap.b32 	%r692, %r668, %r668, 9;
	shf.l.wrap.b32 	%r693, %r669, %r669, 24;
	shf.l.wrap.b32 	%r694, %r670, %r670, 8;
	shf.l.wrap.b32 	%r695, %r671, %r671, 25;
	shf.l.wrap.b32 	%r696, %r672, %r672, 11;
	shf.l.wrap.b32 	%r697, %r673, %r673, 30;
	shf.l.wrap.b32 	%r698, %r674, %r674, 18;
	shf.l.wrap.b32 	%r699, %r675, %r675, 7;
	shf.l.wrap.b32 	%r700, %r676, %r676, 29;
	shf.l.wrap.b32 	%r701, %r677, %r677, 20;
	shf.l.wrap.b32 	%r702, %r678, %r678, 12;
	not.b32 	%r703, %r679;
	and.b32  	%r704, %r680, %r703;
	not.b32 	%r705, %r680;
	and.b32  	%r706, %r681, %r705;
	xor.b32  	%r800, %r706, %r679;
	not.b32 	%r707, %r681;
	and.b32  	%r708, %r682, %r707;
	xor.b32  	%r799, %r708, %r680;
	not.b32 	%r709, %r682;
	and.b32  	%r710, %r655, %r709;
	xor.b32  	%r798, %r710, %r681;
	not.b32 	%r711, %r655;
	and.b32  	%r712, %r679, %r711;
	xor.b32  	%r797, %r712, %r682;
	not.b32 	%r713, %r684;
	and.b32  	%r714, %r685, %r713;
	xor.b32  	%r796, %r714, %r683;
	not.b32 	%r715, %r685;
	and.b32  	%r716, %r686, %r715;
	xor.b32  	%r795, %r716, %r684;
	not.b32 	%r717, %r686;
	and.b32  	%r718, %r687, %r717;
	xor.b32  	%r794, %r718, %r685;
	not.b32 	%r719, %r687;
	and.b32  	%r720, %r683, %r719;
	xor.b32  	%r793, %r720, %r686;
	not.b32 	%r721, %r683;
	and.b32  	%r722, %r684, %r721;
	xor.b32  	%r802, %r722, %r687;
	not.b32 	%r723, %r689;
	and.b32  	%r724, %r690, %r723;
	xor.b32  	%r803, %r724, %r688;
	not.b32 	%r725, %r690;
	and.b32  	%r726, %r691, %r725;
	xor.b32  	%r804, %r726, %r689;
	not.b32 	%r727, %r691;
	and.b32  	%r728, %r692, %r727;
	xor.b32  	%r805, %r728, %r690;
	not.b32 	%r729, %r692;
	and.b32  	%r730, %r688, %r729;
	xor.b32  	%r806, %r730, %r691;
	not.b32 	%r731, %r688;
	and.b32  	%r732, %r689, %r731;
	xor.b32  	%r807, %r732, %r692;
	not.b32 	%r733, %r694;
	and.b32  	%r734, %r695, %r733;
	xor.b32  	%r808, %r734, %r693;
	not.b32 	%r735, %r695;
	and.b32  	%r736, %r696, %r735;
	xor.b32  	%r809, %r736, %r694;
	not.b32 	%r737, %r696;
	and.b32  	%r738, %r697, %r737;
	xor.b32  	%r810, %r738, %r695;
	not.b32 	%r739, %r697;
	and.b32  	%r740, %r693, %r739;
	xor.b32  	%r811, %r740, %r696;
	not.b32 	%r741, %r693;
	and.b32  	%r742, %r694, %r741;
	xor.b32  	%r812, %r742, %r697;
	not.b32 	%r743, %r699;
	and.b32  	%r744, %r700, %r743;
	xor.b32  	%r813, %r744, %r698;
	not.b32 	%r745, %r700;
	and.b32  	%r746, %r701, %r745;
	xor.b32  	%r814, %r746, %r699;
	not.b32 	%r747, %r701;
	and.b32  	%r748, %r702, %r747;
	xor.b32  	%r815, %r748, %r700;
	not.b32 	%r749, %r702;
	and.b32  	%r750, %r698, %r749;
	xor.b32  	%r816, %r750, %r701;
	not.b32 	%r751, %r698;
	and.b32  	%r752, %r699, %r751;
	xor.b32  	%r817, %r752, %r702;
	ld.global.nc.u32 	%r753, [%rd45];
	xor.b32  	%r754, %r704, %r753;
	xor.b32  	%r801, %r754, %r655;
	add.s32 	%r818, %r818, 1;
	add.s64 	%rd45, %rd45, 4;
	setp.ne.s32 	%p14, %r818, 22;
	@%p14 bra 	$L__BB0_28;
	cvt.u64.u32 	%rd32, %r801;
	shl.b64 	%rd33, %rd32, 32;
	cvt.u64.u32 	%rd34, %r800;
	or.b64  	%rd35, %rd33, %rd34;
	ld.const.u64 	%rd36, [d_target];
	setp.gt.u64 	%p15, %rd35, %rd36;
	@%p15 bra 	$L__BB0_32;
	ld.param.u64 	%rd43, [_Z18adaptivepow_searchPKjmPjS1__param_3];
	cvta.to.global.u64 	%rd37, %rd43;
	atom.global.add.u32 	%r170, [%rd37], 1;
	setp.gt.u32 	%p16, %r170, 15;
	@%p16 bra 	$L__BB0_32;
	ld.param.u64 	%rd42, [_Z18adaptivepow_searchPKjmPjS1__param_2];
	shl.b32 	%r755, %r170, 1;
	cvta.to.global.u64 	%rd38, %rd42;
	mul.wide.u32 	%rd39, %r755, 4;
	add.s64 	%rd40, %rd38, %rd39;
	st.global.u32 	[%rd40], %r20;
	st.global.u32 	[%rd40+4], %r21;
$L__BB0_32:
	ret;

}
	// .globl	_Z19generate_dag_kernelPKjjPjj
.visible .entry _Z19generate_dag_kernelPKjjPjj(
	.param .u64 .ptr .align 1 _Z19generate_dag_kernelPKjjPjj_param_0,
	.param .u32 _Z19generate_dag_kernelPKjjPjj_param_1,
	.param .u64 .ptr .align 1 _Z19generate_dag_kernelPKjjPjj_param_2,
	.param .u32 _Z19generate_dag_kernelPKjjPjj_param_3
)
{
	.reg .pred 	%p<3>;
	.reg .b32 	%r<149>;
	.reg .b64 	%rd<41>;

	ld.param.u64 	%rd3, [_Z19generate_dag_kernelPKjjPjj_param_0];
	ld.param.u32 	%r52, [_Z19generate_dag_kernelPKjjPjj_param_1];
	ld.param.u64 	%rd2, [_Z19generate_dag_kernelPKjjPjj_param_2];
	ld.param.u32 	%r53, [_Z19generate_dag_kernelPKjjPjj_param_3];
	cvta.to.global.u64 	%rd1, %rd3;
	mov.u32 	%r54, %ctaid.x;
	mov.u32 	%r55, %ntid.x;
	mov.u32 	%r56, %tid.x;
	mad.lo.s32 	%r1, %r54, %r55, %r56;
	setp.ge.u32 	%p1, %r1, %r53;
	@%p1 bra 	$L__BB1_4;
	rem.u32 	%r58, %r1, %r52;
	shl.b32 	%r59, %r52, 4;
	shl.b32 	%r60, %r58, 4;
	rem.u32 	%r61, %r60, %r59;
	mul.wide.u32 	%rd4, %r61, 4;
	add.s64 	%rd5, %rd1, %rd4;
	ld.global.nc.u32 	%r62, [%rd5];
	or.b32  	%r63, %r60, 1;
	rem.u32 	%r64, %r63, %r59;
	mul.wide.u32 	%rd6, %r64, 4;
	add.s64 	%rd7, %rd1, %rd6;
	ld.global.nc.u32 	%r147, [%rd7];
	or.b32  	%r65, %r60, 2;
	rem.u32 	%r66, %r65, %r59;
	mul.wide.u32 	%rd8, %r66, 4;
	add.s64 	%rd9, %rd1, %rd8;
	ld.global.nc.u32 	%r146, [%rd9];
	or.b32  	%r67, %r60, 3;
	rem.u32 	%r68, %r67, %r59;
	mul.wide.u32 	%rd10, %r68, 4;
	add.s64 	%rd11, %rd1, %rd10;
	ld.global.nc.u32 	%r145, [%rd11];
	or.b32  	%r69, %r60, 4;
	rem.u32 	%r70, %r69, %r59;
	mul.wide.u32 	%rd12, %r70, 4;
	add.s64 	%rd13, %rd1, %rd12;
	ld.global.nc.u32 	%r144, [%rd13];
	or.b32  	%r71, %r60, 5;
	rem.u32 	%r72, %r71, %r59;
	mul.wide.u32 	%rd14, %r72, 4;
	add.s64 	%rd15, %rd1, %rd14;
	ld.global.nc.u32 	%r143, [%rd15];
	or.b32  	%r73, %r60, 6;
	rem.u32 	%r74, %r73, %r59;
	mul.wide.u32 	%rd16, %r74, 4;
	add.s64 	%rd17, %rd1, %rd16;
	ld.global.nc.u32 	%r142, [%rd17];
	or.b32  	%r75, %r60, 7;
	rem.u32 	%r76, %r75, %r59;
	mul.wide.u32 	%rd18, %r76, 4;
	add.s64 	%rd19, %rd1, %rd18;
	ld.global.nc.u32 	%r141, [%rd19];
	or.b32  	%r77, %r60, 8;
	rem.u32 	%r78, %r77, %r59;
	mul.wide.u32 	%rd20, %r78, 4;
	add.s64 	%rd21, %rd1, %rd20;
	ld.global.nc.u32 	%r140, [%rd21];
	or.b32  	%r79, %r60, 9;
	rem.u32 	%r80, %r79, %r59;
	mul.wide.u32 	%rd22, %r80, 4;
	add.s64 	%rd23, %rd1, %rd22;
	ld.global.nc.u32 	%r139, [%rd23];
	or.b32  	%r81, %r60, 10;
	rem.u32 	%r82, %r81, %r59;
	mul.wide.u32 	%rd24, %r82, 4;
	add.s64 	%rd25, %rd1, %rd24;
	ld.global.nc.u32 	%r138, [%rd25];
	or.b32  	%r83, %r60, 11;
	rem.u32 	%r84, %r83, %r59;
	mul.wide.u32 	%rd26, %r84, 4;
	add.s64 	%rd27, %rd1, %rd26;
	ld.global.nc.u32 	%r137, [%rd27];
	or.b32  	%r85, %r60, 12;
	rem.u32 	%r86, %r85, %r59;
	mul.wide.u32 	%rd28, %r86, 4;
	add.s64 	%rd29, %rd1, %rd28;
	ld.global.nc.u32 	%r136, [%rd29];
	or.b32  	%r87, %r60, 13;
	rem.u32 	%r88, %r87, %r59;
	mul.wide.u32 	%rd30, %r88, 4;
	add.s64 	%rd31, %rd1, %rd30;
	ld.global.nc.u32 	%r135, [%rd31];
	or.b32  	%r89, %r60, 14;
	rem.u32 	%r90, %r89, %r59;
	mul.wide.u32 	%rd32, %r90, 4;
	add.s64 	%rd33, %rd1, %rd32;
	ld.global.nc.u32 	%r134, [%rd33];
	or.b32  	%r91, %r60, 15;
	rem.u32 	%r92, %r91, %r59;
	mul.wide.u32 	%rd34, %r92, 4;
	add.s64 	%rd35, %rd1, %rd34;
	ld.global.nc.u32 	%r133, [%rd35];
	xor.b32  	%r148, %r62, %r1;
	mov.b32 	%r132, -256;
$L__BB1_2:
	add.s32 	%r93, %r132, 256;
	xor.b32  	%r94, %r1, %r148;
	xor.b32  	%r95, %r94, %r93;
	mul.lo.s32 	%r96, %r95, 16777619;
	rem.u32 	%r97, %r96, %r52;
	shl.b32 	%r98, %r97, 4;
	mul.wide.u32 	%rd36, %r98, 4;
	add.s64 	%rd37, %rd1, %rd36;
	ld.global.nc.u32 	%r99, [%rd37];
	xor.b32  	%r100, %r99, %r148;
	mul.lo.s32 	%r148, %r100, 16777619;
	ld.global.nc.u32 	%r101, [%rd37+4];
	xor.b32  	%r102, %r101, %r147;
	mul.lo.s32 	%r147, %r102, 16777619;
	ld.global.nc.u32 	%r103, [%rd37+8];
	xor.b32  	%r104, %r103, %r146;
	mul.lo.s32 	%r146, %r104, 16777619;
	ld.global.nc.u32 	%r105, [%rd37+12];
	xor.b32  	%r106, %r105, %r145;
	mul.lo.s32 	%r145, %r106, 16777619;
	ld.global.nc.u32 	%r107, [%rd37+16];
	xor.b32  	%r108, %r107, %r144;
	mul.lo.s32 	%r144, %r108, 16777619;
	ld.global.nc.u32 	%r109, [%rd37+20];
	xor.b32  	%r110, %r109, %r143;
	mul.lo.s32 	%r143, %r110, 16777619;
	ld.global.nc.u32 	%r111, [%rd37+24];
	xor.b32  	%r112, %r111, %r142;
	mul.lo.s32 	%r142, %r112, 16777619;
	ld.global.nc.u32 	%r113, [%rd37+28];
	xor.b32  	%r114, %r113, %r141;
	mul.lo.s32 	%r141, %r114, 16777619;
	ld.global.nc.u32 	%r115, [%rd37+32];
	xor.b32  	%r116, %r115, %r140;
	mul.lo.s32 	%r140, %r116, 16777619;
	ld.global.nc.u32 	%r117, [%rd37+36];
	xor.b32  	%r118, %r117, %r139;
	mul.lo.s32 	%r139, %r118, 16777619;
	ld.global.nc.u32 	%r119, [%rd37+40];
	xor.b32  	%r120, %r119, %r138;
	mul.lo.s32 	%r138, %r120, 16777619;
	ld.global.nc.u32 	%r121, [%rd37+44];
	xor.b32  	%r122, %r121, %r137;
	mul.lo.s32 	%r137, %r122, 16777619;
	ld.global.nc.u32 	%r123, [%rd37+48];
	xor.b32  	%r124, %r123, %r136;
	mul.lo.s32 	%r136, %r124, 16777619;
	ld.global.nc.u32 	%r125, [%rd37+52];
	xor.b32  	%r126, %r125, %r135;
	mul.lo.s32 	%r135, %r126, 16777619;
	ld.global.nc.u32 	%r127, [%rd37+56];
	xor.b32  	%r128, %r127, %r134;
	mul.lo.s32 	%r134, %r128, 16777619;
	ld.global.nc.u32 	%r129, [%rd37+60];
	xor.b32  	%r130, %r129, %r133;
	mul.lo.s32 	%r133, %r130, 16777619;
	add.s32 	%r132, %r132, 1;
	setp.ne.s32 	%p2, %r132, 0;
	@%p2 bra 	$L__BB1_2;
	shl.b32 	%r131, %r1, 4;
	cvta.to.global.u64 	%rd38, %rd2;
	mul.wide.u32 	%rd39, %r131, 4;
	add.s64 	%rd40, %rd38, %rd39;
	st.global.u32 	[%rd40], %r148;
	st.global.u32 	[%rd40+4], %r147;
	st.global.u32 	[%rd40+8], %r146;
	st.global.u32 	[%rd40+12], %r145;
	st.global.u32 	[%rd40+16], %r144;
	st.global.u32 	[%rd40+20], %r143;
	st.global.u32 	[%rd40+24], %r142;
	st.global.u32 	[%rd40+28], %r141;
	st.global.u32 	[%rd40+32], %r140;
	st.global.u32 	[%rd40+36], %r139;
	st.global.u32 	[%rd40+40], %r138;
	st.global.u32 	[%rd40+44], %r137;
	st.global.u32 	[%rd40+48], %r136;
	st.global.u32 	[%rd40+52], %r135;
	st.global.u32 	[%rd40+56], %r134;
	st.global.u32 	[%rd40+60], %r133;
$L__BB1_4:
	ret;

}


// ===== COMPILED SASS (sm_100) =====

	.target	sm_100

	.elftype	@"ET_EXEC"


//--------------------- .note.nv.tkinfo           --------------------------
	.section	.note.nv.tkinfo,"",@"SHT_NOTE"
	.sectionflags	@"SHF_NOTE_NV_TKINFO"
	.tkinfo
        /*0018*/ 	.word	0x00000002
        /*0030*/ 	.string	""
        /*0030*/ 	.string	"ptxas"
        /*0030*/ 	.string	"Cuda compilation tools, release 13.0, V13.0.88"
        /*0030*/ 	.string	"Build cuda_13.0.r13.0/compiler.36424714_0"
        /*0030*/ 	.string	"-arch sm_100 -m 64 "



//--------------------- .note.nv.cuinfo           --------------------------
	.section	.note.nv.cuinfo,"",@"SHT_NOTE"
	.sectionflags	@"SHF_NOTE_NV_CUINFO"
        /*0018*/ 	.short	0x0002
        /*001a*/ 	.short	0x0064
        /*001c*/ 	.short	0x0082
	.zero		2


//--------------------- .nv.info                  --------------------------
	.section	.nv.info,"",@"SHT_CUDA_INFO"
	.align	4


	//----- nvinfo : EIATTR_REGCOUNT
	.align		4
        /*0000*/ 	.byte	0x04, 0x2f
        /*0002*/ 	.short	(.L_5 - .L_4)
	.align		4
.L_4:
        /*0004*/ 	.word	index@(_Z18adaptivepow_searchPKjmPjS1_)
        /*0008*/ 	.word	0x0000002e


	//----- nvinfo : EIATTR_FRAME_SIZE
	.align		4
.L_5:
        /*000c*/ 	.byte	0x04, 0x11
        /*000e*/ 	.short	(.L_7 - .L_6)
	.align		4
.L_6:
        /*0010*/ 	.word	index@(_Z18adaptivepow_searchPKjmPjS1_)
        /*0014*/ 	.word	0x00000100


	//----- nvinfo : EIATTR_REGCOUNT
	.align		4
.L_7:
        /*0018*/ 	.byte	0x04, 0x2f
        /*001a*/ 	.short	(.L_9 - .L_8)
	.align		4
.L_8:
        /*001c*/ 	.word	index@(_Z19generate_dag_kernelPKjjPjj)
        /*0020*/ 	.word	0x00000020


	//----- nvinfo : EIATTR_FRAME_SIZE
	.align		4
.L_9:
        /*0024*/ 	.byte	0x04, 0x11
        /*0026*/ 	.short	(.L_11 - .L_10)
	.align		4
.L_10:
        /*0028*/ 	.word	index@(_Z19generate_dag_kernelPKjjPjj)
        /*002c*/ 	.word	0x00000000


	//----- nvinfo : EIATTR_MIN_STACK_SIZE
	.align		4
.L_11:
        /*0030*/ 	.byte	0x04, 0x12
        /*0032*/ 	.short	(.L_13 - .L_12)
	.align		4
.L_12:
        /*0034*/ 	.word	index@(_Z19generate_dag_kernelPKjjPjj)
        /*0038*/ 	.word	0x00000000


	//----- nvinfo : EIATTR_MIN_STACK_SIZE
	.align		4
.L_13:
        /*003c*/ 	.byte	0x04, 0x12
        /*003e*/ 	.short	(.L_15 - .L_14)
	.align		4
.L_14:
        /*0040*/ 	.word	index@(_Z18adaptivepow_searchPKjmPjS1_)
        /*0044*/ 	.word	0x00000100
.L_15:


//--------------------- .nv.compat                --------------------------
	.section	.nv.compat,"",@"SHT_CUDA_COMPAT_INFO"
	.align	4
        /*0000*/ 	.byte	0x02, 0x09, 0x00, 0x00, 0x02, 0x02, 0x01, 0x00, 0x02, 0x05, 0x05, 0x00, 0x03, 0x07, 0x01, 0x01
        /*0010*/ 	.byte	0x02, 0x03, 0x00, 0x00, 0x02, 0x06, 0x01, 0x00, 0x04, 0x0b, 0x08, 0x00, 0x09, 0x00, 0x00, 0x00
        /*0020*/ 	.byte	0x00, 0x00, 0x00, 0x00


//--------------------- .nv.info._Z19generate_dag_kernelPKjjPjj --------------------------
	.section	.nv.info._Z19generate_dag_kernelPKjjPjj,"",@"SHT_CUDA_INFO"
	.sectionflags	@""
	.align	4


	//----- nvinfo : EIATTR_CUDA_API_VERSION
	.align		4
        /*0000*/ 	.byte	0x04, 0x37
        /*0002*/ 	.short	(.L_17 - .L_16)
.L_16:
        /*0004*/ 	.word	0x00000082


	//----- nvinfo : EIATTR_KPARAM_INFO
	.align		4
.L_17:
        /*0008*/ 	.byte	0x04, 0x17
        /*000a*/ 	.short	(.L_19 - .L_18)
.L_18:
        /*000c*/ 	.word	0x00000000
        /*0010*/ 	.short	0x0003
        /*0012*/ 	.short	0x0018
        /*0014*/ 	.byte	0x00, 0xf0, 0x11, 0x00


	//----- nvinfo : EIATTR_KPARAM_INFO
	.align		4
.L_19:
        /*0018*/ 	.byte	0x04, 0x17
        /*001a*/ 	.short	(.L_21 - .L_20)
.L_20:
        /*001c*/ 	.word	0x00000000
        /*0020*/ 	.short	0x0002
        /*0022*/ 	.short	0x0010
        /*0024*/ 	.byte	0x00, 0xf5, 0x21, 0x00


	//----- nvinfo : EIATTR_KPARAM_INFO
	.align		4
.L_21:
        /*0028*/ 	.byte	0x04, 0x17
        /*002a*/ 	.short	(.L_23 - .L_22)
.L_22:
        /*002c*/ 	.word	0x00000000
        /*0030*/ 	.short	0x0001
        /*0032*/ 	.short	0x0008
        /*0034*/ 	.byte	0x00, 0xf0, 0x11, 0x00


	//----- nvinfo : EIATTR_KPARAM_INFO
	.align		4
.L_23:
        /*0038*/ 	.byte	0x04, 0x17
        /*003a*/ 	.short	(.L_25 - .L_24)
.L_24:
        /*003c*/ 	.word	0x00000000
        /*0040*/ 	.short	0x0000
        /*0042*/ 	.short	0x0000
        /*0044*/ 	.byte	0x00, 0xf5, 0x21, 0x00


	//----- nvinfo : EIATTR_SPARSE_MMA_MASK
	.align		4
.L_25:
        /*0048*/ 	.byte	0x03, 0x50
        /*004a*/ 	.short	0x0000


	//----- nvinfo : EIATTR_MAXREG_COUNT
	.align		4
        /*004c*/ 	.byte	0x03, 0x1b
        /*004e*/ 	.short	0x00ff


	//----- nvinfo : EIATTR_MERCURY_ISA_VERSION
	.align		4
        /*0050*/ 	.byte	0x03, 0x5f
        /*0052*/ 	.short	0x0101


	//----- nvinfo : EIATTR_VRC_CTA_INIT_COUNT
	.align		4
        /*0054*/ 	.byte	0x02, 0x4a
	.zero		1
	.zero		1


	//----- nvinfo : EIATTR_EXIT_INSTR_OFFSETS
	.align		4
        /*0058*/ 	.byte	0x04, 0x1c
        /*005a*/ 	.short	(.L_27 - .L_26)


	//   ....[0]....
.L_26:
        /*005c*/ 	.word	0x00000070


	//   ....[1]....
        /*0060*/ 	.word	0x000012d0


	//----- nvinfo : EIATTR_CBANK_PARAM_SIZE
	.align		4
.L_27:
        /*0064*/ 	.byte	0x03, 0x19
        /*0066*/ 	.short	0x001c


	//----- nvinfo : EIATTR_PARAM_CBANK
	.align		4
        /*0068*/ 	.byte	0x04, 0x0a
        /*006a*/ 	.short	(.L_29 - .L_28)
	.align		4
.L_28:
        /*006c*/ 	.word	index@(.nv.constant0._Z19generate_dag_kernelPKjjPjj)
        /*0070*/ 	.short	0x0380
        /*0072*/ 	.short	0x001c


	//----- nvinfo : EIATTR_SW_WAR
	.align		4
.L_29:
        /*0074*/ 	.byte	0x04, 0x36
        /*0076*/ 	.short	(.L_31 - .L_30)
.L_30:
        /*0078*/ 	.word	0x00000008
.L_31:


//--------------------- .nv.info._Z18adaptivepow_searchPKjmPjS1_ --------------------------
	.section	.nv.info._Z18adaptivepow_searchPKjmPjS1_,"",@"SHT_CUDA_INFO"
	.sectionflags	@""
	.align	4


	//----- nvinfo : EIATTR_CUDA_API_VERSION
	.align		4
        /*0000*/ 	.byte	0x04, 0x37
        /*0002*/ 	.short	(.L_33 - .L_32)
.L_32:
        /*0004*/ 	.word	0x00000082


	//----- nvinfo : EIATTR_KPARAM_INFO
	.align		4
.L_33:
        /*0008*/ 	.byte	0x04, 0x17
        /*000a*/ 	.short	(.L_35 - .L_34)
.L_34:
        /*000c*/ 	.word	0x00000000
        /*0010*/ 	.short	0x0003
        /*0012*/ 	.short	0x0018
        /*0014*/ 	.byte	0x00, 0xf5, 0x21, 0x00


	//----- nvinfo : EIATTR_KPARAM_INFO
	.align		4
.L_35:
        /*0018*/ 	.byte	0x04, 0x17
        /*001a*/ 	.short	(.L_37 - .L_36)
.L_36:
        /*001c*/ 	.word	0x00000000
        /*0020*/ 	.short	0x0002
        /*0022*/ 	.short	0x0010
        /*0024*/ 	.byte	0x00, 0xf5, 0x21, 0x00


	//----- nvinfo : EIATTR_KPARAM_INFO
	.align		4
.L_37:
        /*0028*/ 	.byte	0x04, 0x17
        /*002a*/ 	.short	(.L_39 - .L_38)
.L_38:
        /*002c*/ 	.word	0x00000000
        /*0030*/ 	.short	0x0001
        /*0032*/ 	.short	0x0008
        /*0034*/ 	.byte	0x00, 0xf0, 0x21, 0x00


	//----- nvinfo : EIATTR_KPARAM_INFO
	.align		4
.L_39:
        /*0038*/ 	.byte	0x04, 0x17
        /*003a*/ 	.short	(.L_41 - .L_40)
.L_40:
        /*003c*/ 	.word	0x00000000
        /*0040*/ 	.short	0x0000
        /*0042*/ 	.short	0x0000
        /*0044*/ 	.byte	0x00, 0xf5, 0x21, 0x00


	//----- nvinfo : EIATTR_SPARSE_MMA_MASK
	.align		4
.L_41:
        /*0048*/ 	.byte	0x03, 0x50
        /*004a*/ 	.short	0x0000


	//----- nvinfo : EIATTR_MAXREG_COUNT
	.align		4
        /*004c*/ 	.byte	0x03, 0x1b
        /*004e*/ 	.short	0x00ff


	//----- nvinfo : EIATTR_MERCURY_ISA_VERSION
	.align		4
        /*0050*/ 	.byte	0x03, 0x5f
        /*0052*/ 	.short	0x0101


	//----- nvinfo : EIATTR_INT_WARP_WIDE_INSTR_OFFSETS
	.align		4
        /*0054*/ 	.byte	0x04, 0x31
        /*0056*/ 	.short	(.L_43 - .L_42)


	//   ....[0]....
.L_42:
        /*0058*/ 	.word	0x00002b10


	//   ....[1]....
        /*005c*/ 	.word	0x00002ba0


	//----- nvinfo : EIATTR_VRC_CTA_INIT_COUNT
	.align		4
.L_43:
        /*0060*/ 	.byte	0x02, 0x4a
	.zero		1
	.zero		1


	//----- nvinfo : EIATTR_EXIT_INSTR_OFFSETS
	.align		4
        /*0064*/ 	.byte	0x04, 0x1c
        /*0066*/ 	.short	(.L_45 - .L_44)


	//   ....[0]....
.L_44:
        /*0068*/ 	.word	0x00002af0


	//   ....[1]....
        /*006c*/ 	.word	0x00002bd0


	//   ....[2]....
        /*0070*/ 	.word	0x00002c30


	//----- nvinfo : EIATTR_INDIRECT_BRANCH_TARGETS
	.align		4
.L_45:
        /*0074*/ 	.byte	0x04, 0x34
        /*0076*/ 	.short	(.L_47 - .L_46)


	//   ....[0]....
.L_46:
        /*0078*/ 	.word	.L_x_12@srel
        /*007c*/ 	.short	0x0
        /*007e*/ 	.short	0x0
        /*0080*/ 	.word	0x3
        /*0084*/ 	.word	.L_x_13@srel
        /*0088*/ 	.word	.L_x_14@srel
        /*008c*/ 	.word	.L_x_15@srel


	//   ....[1]....
        /*0090*/ 	.word	.L_x_16@srel
        /*0094*/ 	.short	0x0
        /*0096*/ 	.short	0x0
        /*0098*/ 	.word	0x3
        /*009c*/ 	.word	.L_x_17@srel
        /*00a0*/ 	.word	.L_x_18@srel
        /*00a4*/ 	.word	.L_x_19@srel


	//   ....[2]....
        /*00a8*/ 	.word	.L_x_20@srel
        /*00ac*/ 	.short	0x0
        /*00ae*/ 	.short	0x0
        /*00b0*/ 	.word	0x3
        /*00b4*/ 	.word	.L_x_21@srel
        /*00b8*/ 	.word	.L_x_22@srel
        /*00bc*/ 	.word	.L_x_23@srel


	//----- nvinfo : EIATTR_CRS_STACK_SIZE
	.align		4
.L_47:
        /*00c0*/ 	.byte	0x04, 0x1e
        /*00c2*/ 	.short	(.L_49 - .L_48)
.L_48:
        /*00c4*/ 	.word	0x00000000


	//----- nvinfo : EIATTR_CBANK_PARAM_SIZE
	.align		4
.L_49:
        /*00c8*/ 	.byte	0x03, 0x19
        /*00ca*/ 	.short	0x0020


	//----- nvinfo : EIATTR_PARAM_CBANK
	.align		4
        /*00cc*/ 	.byte	0x04, 0x0a
        /*00ce*/ 	.short	(.L_51 - .L_50)
	.align		4
.L_50:
        /*00d0*/ 	.word	index@(.nv.constant0._Z18adaptivepow_searchPKjmPjS1_)
        /*00d4*/ 	.short	0x0380
        /*00d6*/ 	.short	0x0020


	//----- nvinfo : EIATTR_SW_WAR
	.align		4
.L_51:
        /*00d8*/ 	.byte	0x04, 0x36
        /*00da*/ 	.short	(.L_53 - .L_52)
.L_52:
        /*00dc*/ 	.word	0x00000008
.L_53:


//--------------------- .nv.callgraph             --------------------------
	.section	.nv.callgraph,"",@"SHT_CUDA_CALLGRAPH"
	.align	4
	.sectionentsize	8
	.align		4
        /*0000*/ 	.word	0x00000000
	.align		4
        /*0004*/ 	.word	0xffffffff
	.align		4
        /*0008*/ 	.word	0x00000000
	.align		4
        /*000c*/ 	.word	0xfffffffe
	.align		4
        /*0010*/ 	.word	0x00000000
	.align		4
        /*0014*/ 	.word	0xfffffffd
	.align		4
        /*0018*/ 	.word	0x00000000
	.align		4
        /*001c*/ 	.word	0xfffffffc


//--------------------- .nv.constant3             --------------------------
	.section	.nv.constant3,"a",@progbits
	.align	8
.nv.constant3:
	.type		d_header,@object
	.size		d_header,(d_target - d_header)
d_header:
	.zero		80
	.type		d_target,@object
	.size		d_target,(d_dag_size - d_target)
d_target:
	.zero		8
	.type		d_dag_size,@object
	.size		d_dag_size,(.L_2 - d_dag_size)
d_dag_size:
	.zero		4
.L_2:


//--------------------- .nv.constant4             --------------------------
	.section	.nv.constant4,"a",@progbits
	.align	8
	.align		8
.nv.constant4:
        /*0000*/ 	.dword	_ZZ11keccak_f800PjE9keccak_rc


//--------------------- .nv.constant2._Z18adaptivepow_searchPKjmPjS1_ --------------------------
	.section	.nv.constant2._Z18adaptivepow_searchPKjmPjS1_,"a",@progbits
	.sectionflags	@""
	.align	4
.nv.constant2._Z18adaptivepow_searchPKjmPjS1_:
        /*0000*/ 	.byte	0xd0, 0x18, 0x00, 0x00, 0xb0, 0x18, 0x00, 0x00, 0xf0, 0x18, 0x00, 0x00, 0xb0, 0x19, 0x00, 0x00
        /*0010*/ 	.byte	0x90, 0x19, 0x00, 0x00, 0xd0, 0x19, 0x00, 0x00, 0x90, 0x1a, 0x00, 0x00, 0x50, 0x1a, 0x00, 0x00
        /*0020*/ 	.byte	0xe0, 0x1a, 0x00, 0x00


//--------------------- .text._Z19generate_dag_kernelPKjjPjj --------------------------
	.section	.text._Z19generate_dag_kernelPKjjPjj,"ax",@progbits
	.align	128
        .global         _Z19generate_dag_kernelPKjjPjj
        .type           _Z19generate_dag_kernelPKjjPjj,@function
        .size           _Z19generate_dag_kernelPKjjPjj,(.L_x_24 - _Z19generate_dag_kernelPKjjPjj)
        .other          _Z19generate_dag_kernelPKjjPjj,@"STO_CUDA_ENTRY STV_DEFAULT"
_Z19generate_dag_kernelPKjjPjj:
.text._Z19generate_dag_kernelPKjjPjj:
[----:B------:R-:W-:Y:S01]  /*0000*/  LDC R1, c[0x0][0x37c] ;  /* 0x0000df00ff017b82 */ /* 0x000fe20000000800 */
[----:B------:R-:W0:Y:S07]  /*0010*/  S2R R3, SR_TID.X ;  /* 0x0000000000037919 */ /* 0x000e2e0000002100 */
[----:B------:R-:W0:Y:S01]  /*0020*/  S2UR UR4, SR_CTAID.X ;  /* 0x00000000000479c3 */ /* 0x000e220000002500 */
[----:B------:R-:W1:Y:S07]  /*0030*/  LDCU UR5, c[0x0][0x398] ;  /* 0x00007300ff0577ac */ /* 0x000e6e0008000800 */
[----:B------:R-:W0:Y:S02]  /*0040*/  LDC R0, c[0x0][0x360] ;  /* 0x0000d800ff007b82 */ /* 0x000e240000000800 */
[----:B0-----:R-:W-:-:S05]  /*0050*/  IMAD R0, R0, UR4, R3 ;  /* 0x0000000400007c24 */ /* 0x001fca000f8e0203 */
[----:B-1----:R-:W-:-:S13]  /*0060*/  ISETP.GE.U32.AND P0, PT, R0, UR5, PT ;  /* 0x0000000500007c0c */ /* 0x002fda000bf06070 */
[----:B------:R-:W-:Y:S05]  /*0070*/  @P0 EXIT ;  /* 0x000000000000094d */ /* 0x000fea0003800000 */
[----:B------:R-:W0:Y:S01]  /*0080*/  LDCU UR8, c[0x0][0x388] ;  /* 0x00007100ff0877ac */ /* 0x000e220008000800 */
[----:B------:R-:W1:Y:S01]  /*0090*/  LDCU.64 UR6, c[0x0][0x358] ;  /* 0x00006b00ff0677ac */ /* 0x000e620008000a00 */
[----:B0-----:R-:W0:Y:S01]  /*00a0*/  I2F.U32.RP R4, UR8 ;  /* 0x0000000800047d06 */ /* 0x001e220008209000 */
[----:B------:R-:W-:-:S06]  /*00b0*/  USHF.L.U32 UR4, UR8, 0x4, URZ ;  /* 0x0000000408047899 */ /* 0x000fcc00080006ff */
[----:B------:R-:W-:-:S03]  /*00c0*/  IADD3 R15, PT, PT, RZ, -UR4, RZ ;  /* 0x80000004ff0f7c10 */ /* 0x000fc6000fffe0ff */
[----:B------:R-:W2:Y:S08]  /*00d0*/  I2F.U32.RP R8, UR4 ;  /* 0x0000000400087d06 */ /* 0x000eb00008209000 */
[----:B0-----:R-:W0:Y:S08]  /*00e0*/  MUFU.RCP R4, R4 ;  /* 0x0000000400047308 */ /* 0x001e300000001000 */
[----:B--2---:R-:W2:Y:S01]  /*00f0*/  MUFU.RCP R8, R8 ;  /* 0x0000000800087308 */ /* 0x004ea20000001000 */
[----:B0-----:R-:W-:-:S07]  /*0100*/  VIADD R2, R4, 0xffffffe ;  /* 0x0ffffffe04027836 */ /* 0x001fce0000000000 */
[----:B------:R0:W3:Y:S01]  /*0110*/  F2I.FTZ.U32.TRUNC.NTZ R3, R2 ;  /* 0x0000000200037305 */ /* 0x0000e2000021f000 */
[----:B--2---:R-:W-:-:S07]  /*0120*/  VIADD R6, R8, 0xffffffe ;  /* 0x0ffffffe08067836 */ /* 0x004fce0000000000 */
[----:B------:R2:W4:Y:S01]  /*0130*/  F2I.FTZ.U32.TRUNC.NTZ R7, R6 ;  /* 0x0000000600077305 */ /* 0x000522000021f000 */
[----:B0-----:R-:W-:Y:S02]  /*0140*/  HFMA2 R2, -RZ, RZ, 0, 0 ;  /* 0x00000000ff027431 */ /* 0x001fe400000001ff */
[----:B---3--:R-:W-:Y:S02]  /*0150*/  IMAD.MOV R5, RZ, RZ, -R3 ;  /* 0x000000ffff057224 */ /* 0x008fe400078e0a03 */
[----:B--2---:R-:W-:Y:S02]  /*0160*/  IMAD.MOV.U32 R6, RZ, RZ, RZ ;  /* 0x000000ffff067224 */ /* 0x004fe400078e00ff */
[----:B------:R-:W-:-:S04]  /*0170*/  IMAD R5, R5, UR8, RZ ;  /* 0x0000000805057c24 */ /* 0x000fc8000f8e02ff */
[----:B------:R-:W-:Y:S01]  /*0180*/  IMAD.HI.U32 R3, R3, R5, R2 ;  /* 0x0000000503037227 */ /* 0x000fe200078e0002 */
[----:B------:R-:W-:-:S03]  /*0190*/  LOP3.LUT R2, RZ, UR8, RZ, 0x33, !PT ;  /* 0x00000008ff027c12 */ /* 0x000fc6000f8e33ff */
[----:B----4-:R-:W-:Y:S02]  /*01a0*/  IMAD R15, R15, R7, RZ ;  /* 0x000000070f0f7224 */ /* 0x010fe400078e02ff */
[----:B------:R-:W-:-:S04]  /*01b0*/  IMAD.HI.U32 R5, R3, R0, RZ ;  /* 0x0000000003057227 */ /* 0x000fc800078e00ff */
[----:B------:R-:W-:Y:S02]  /*01c0*/  IMAD.MOV R5, RZ, RZ, -R5 ;  /* 0x000000ffff057224 */ /* 0x000fe400078e0a05 */
[----:B------:R-:W-:-:S04]  /*01d0*/  IMAD.HI.U32 R15, R7, R15, R6 ;  /* 0x0000000f070f7227 */ /* 0x000fc800078e0006 */
[----:B------:R-:W-:-:S05]  /*01e0*/  IMAD R5, R5, UR8, R0 ;  /* 0x0000000805057c24 */ /* 0x000fca000f8e0200 */
[----:B------:R-:W-:-:S13]  /*01f0*/  ISETP.GE.U32.AND P0, PT, R5, UR8, PT ;  /* 0x0000000805007c0c */ /* 0x000fda000bf06070 */
[----:B------:R-:W-:Y:S02]  /*0200*/  @P0 IADD3 R5, PT, PT, R5, -UR8, RZ ;  /* 0x8000000805050c10 */ /* 0x000fe4000fffe0ff */
[----:B------:R-:W-:Y:S02]  /*0210*/  ISETP.NE.U32.AND P0, PT, RZ, UR8, PT ;  /* 0x00000008ff007c0c */ /* 0x000fe4000bf05070 */
[----:B------:R-:W-:-:S13]  /*0220*/  ISETP.GE.U32.AND P1, PT, R5, UR8, PT ;  /* 0x0000000805007c0c */ /* 0x000fda000bf26070 */
[----:B------:R-:W-:-:S05]  /*0230*/  @P1 VIADD R5, R5, -UR8 ;  /* 0x8000000805051c36 */ /* 0x000fca0008000000 */
[----:B------:R-:W-:-:S04]  /*0240*/  SEL R4, R2, R5, !P0 ;  /* 0x0000000502047207 */ /* 0x000fc80004000000 */
[----:B------:R-:W-:-:S04]  /*0250*/  SHF.L.U32 R4, R4, 0x4, RZ ;  /* 0x0000000404047819 */ /* 0x000fc800000006ff */
[C---:B------:R-:W-:Y:S01]  /*0260*/  IADD3 R6, PT, PT, R4.reuse, 0x1, RZ ;  /* 0x0000000104067810 */ /* 0x040fe20007ffe0ff */
[C---:B------:R-:W-:Y:S01]  /*0270*/  VIADD R8, R4.reuse, 0x2 ;  /* 0x0000000204087836 */ /* 0x040fe20000000000 */
[C---:B------:R-:W-:Y:S01]  /*0280*/  IADD3 R10, PT, PT, R4.reuse, 0x3, RZ ;  /* 0x00000003040a7810 */ /* 0x040fe20007ffe0ff */
[C---:B------:R-:W-:Y:S01]  /*0290*/  VIADD R14, R4.reuse, 0x5 ;  /* 0x00000005040e7836 */ /* 0x040fe20000000000 */
[C---:B------:R-:W-:Y:S01]  /*02a0*/  IADD3 R12, PT, PT, R4.reuse, 0x4, RZ ;  /* 0x00000004040c7810 */ /* 0x040fe20007ffe0ff */
[----:B------:R-:W-:Y:S01]  /*02b0*/  IMAD.HI.U32 R7, R15, R8, RZ ;  /* 0x000000080f077227 */ /* 0x000fe200078e00ff */
[----:B------:R-:W-:-:S03]  /*02c0*/  IADD3 R18, PT, PT, R4, 0x8, RZ ;  /* 0x0000000804127810 */ /* 0x000fc60007ffe0ff */
[----:B------:R-:W-:Y:S01]  /*02d0*/  IMAD.HI.U32 R5, R15, R6, RZ ;  /* 0x000000060f057227 */ /* 0x000fe200078e00ff */
[----:B------:R-:W-:-:S03]  /*02e0*/  IADD3 R7, PT, PT, -R7, RZ, RZ ;  /* 0x000000ff07077210 */ /* 0x000fc60007ffe1ff */
[----:B------:R-:W-:-:S04]  /*02f0*/  IMAD.HI.U32 R9, R15, R10, RZ ;  /* 0x0000000a0f097227 */ /* 0x000fc800078e00ff */
[----:B------:R-:W-:Y:S02]  /*0300*/  IMAD.MOV R5, RZ, RZ, -R5 ;  /* 0x000000ffff057224 */ /* 0x000fe400078e0a05 */
[----:B------:R-:W-:Y:S02]  /*0310*/  IMAD.MOV R9, RZ, RZ, -R9 ;  /* 0x000000ffff097224 */ /* 0x000fe400078e0a09 */
[----:B------:R-:W-:Y:S02]  /*0320*/  IMAD R29, R5, UR4, R6 ;  /* 0x00000004051d7c24 */ /* 0x000fe4000f8e0206 */
[----:B------:R-:W-:Y:S01]  /*0330*/  IMAD R23, R9, UR4, R10 ;  /* 0x0000000409177c24 */ /* 0x000fe2000f8e020a */
[----:B------:R-:W-:Y:S01]  /*0340*/  IADD3 R10, PT, PT, R4, 0x6, RZ ;  /* 0x00000006040a7810 */ /* 0x000fe20007ffe0ff */
[----:B------:R-:W-:Y:S01]  /*0350*/  IMAD R5, R7, UR4, R8 ;  /* 0x0000000407057c24 */ /* 0x000fe2000f8e0208 */
[----:B------:R-:W-:Y:S01]  /*0360*/  ISETP.GE.U32.AND P4, PT, R29, UR4, PT ;  /* 0x000000041d007c0c */ /* 0x000fe2000bf86070 */
[----:B------:R-:W-:Y:S01]  /*0370*/  IMAD.HI.U32 R6, R15, R12, RZ ;  /* 0x0000000c0f067227 */ /* 0x000fe200078e00ff */
[----:B------:R-:W-:-:S02]  /*0380*/  ISETP.GE.U32.AND P2, PT, R23, UR4, PT ;  /* 0x0000000417007c0c */ /* 0x000fc4000bf46070 */
[----:B------:R-:W-:Y:S01]  /*0390*/  ISETP.GE.U32.AND P5, PT, R5, UR4, PT ;  /* 0x0000000405007c0c */ /* 0x000fe2000bfa6070 */
[----:B------:R-:W-:-:S04]  /*03a0*/  IMAD.HI.U32 R7, R15, R14, RZ ;  /* 0x0000000e0f077227 */ /* 0x000fc800078e00ff */
[----:B------:R-:W-:Y:S01]  /*03b0*/  VIADD R16, R4, 0x7 ;  /* 0x0000000704107836 */ /* 0x000fe20000000000 */
[----:B------:R-:W-:Y:S01]  /*03c0*/  IADD3 R17, PT, PT, -R7, RZ, RZ ;  /* 0x000000ff07117210 */ /* 0x000fe20007ffe1ff */
[----:B------:R-:W-:Y:S02]  /*03d0*/  IMAD.MOV R13, RZ, RZ, -R6 ;  /* 0x000000ffff0d7224 */ /* 0x000fe400078e0a06 */
[----:B------:R-:W-:Y:S02]  /*03e0*/  IMAD.HI.U32 R6, R15, R10, RZ ;  /* 0x0000000a0f067227 */ /* 0x000fe400078e00ff */
[----:B------:R-:W-:Y:S02]  /*03f0*/  @P2 IADD3 R23, PT, PT, R23, -UR4, RZ ;  /* 0x8000000417172c10 */ /* 0x000fe4000fffe0ff */
[----:B------:R-:W-:Y:S01]  /*0400*/  IMAD.HI.U32 R9, R15, R16, RZ ;  /* 0x000000100f097227 */ /* 0x000fe200078e00ff */
[----:B------:R-:W-:-:S03]  /*0410*/  @P5 IADD3 R5, PT, PT, R5, -UR4, RZ ;  /* 0x8000000405055c10 */ /* 0x000fc6000fffe0ff */
[----:B------:R-:W-:Y:S01]  /*0420*/  IMAD R7, R13, UR4, R12 ;  /* 0x000000040d077c24 */ /* 0x000fe2000f8e020c */
[----:B------:R-:W-:Y:S01]  /*0430*/  ISETP.GE.U32.AND P6, PT, R5, UR4, PT ;  /* 0x0000000405007c0c */ /* 0x000fe2000bfc6070 */
[----:B------:R-:W-:Y:S01]  /*0440*/  IMAD.MOV R13, RZ, RZ, -R6 ;  /* 0x000000ffff0d7224 */ /* 0x000fe200078e0a06 */
[----:B------:R-:W-:Y:S01]  /*0450*/  IADD3 R6, PT, PT, R4, 0x9, RZ ;  /* 0x0000000904067810 */ /* 0x000fe20007ffe0ff */
[----:B------:R-:W-:Y:S01]  /*0460*/  IMAD R8, R17, UR4, R14 ;  /* 0x0000000411087c24 */ /* 0x000fe2000f8e020e */
[----:B------:R-:W-:Y:S01]  /*0470*/  IADD3 R17, PT, PT, -R9, RZ, RZ ;  /* 0x000000ff09117210 */ /* 0x000fe20007ffe1ff */
[----:B------:R-:W-:Y:S01]  /*0480*/  IMAD R9, R13, UR4, R10 ;  /* 0x000000040d097c24 */ /* 0x000fe2000f8e020a */
[----:B------:R-:W-:Y:S01]  /*0490*/  ISETP.GE.U32.AND P1, PT, R7, UR4, PT ;  /* 0x0000000407007c0c */ /* 0x000fe2000bf26070 */
[----:B------:R-:W-:-:S04]  /*04a0*/  IMAD.HI.U32 R10, R15, R4, RZ ;  /* 0x000000040f0a7227 */ /* 0x000fc800078e00ff */
[----:B------:R-:W-:Y:S01]  /*04b0*/  IMAD.HI.U32 R11, R15, R18, RZ ;  /* 0x000000120f0b7227 */ /* 0x000fe200078e00ff */
[----:B------:R-:W-:Y:S02]  /*04c0*/  IADD3 R21, PT, PT, -R10, RZ, RZ ;  /* 0x000000ff0a157210 */ /* 0x000fe40007ffe1ff */
[----:B------:R-:W-:Y:S01]  /*04d0*/  @P6 IADD3 R5, PT, PT, R5, -UR4, RZ ;  /* 0x8000000405056c10 */ /* 0x000fe2000fffe0ff */
[----:B------:R-:W-:Y:S02]  /*04e0*/  IMAD.MOV R11, RZ, RZ, -R11 ;  /* 0x000000ffff0b7224 */ /* 0x000fe400078e0a0b */
[----:B------:R-:W-:Y:S02]  /*04f0*/  IMAD R21, R21, UR4, R4 ;  /* 0x0000000415157c24 */ /* 0x000fe4000f8e0204 */
[----:B------:R-:W-:Y:S02]  /*0500*/  @P4 VIADD R29, R29, -UR4 ;  /* 0x800000041d1d4c36 */ /* 0x000fe40008000000 */
[C---:B------:R-:W-:Y:S01]  /*0510*/  VIADD R14, R4.reuse, 0xa ;  /* 0x0000000a040e7836 */ /* 0x040fe20000000000 */
[----:B------:R-:W-:Y:S01]  /*0520*/  ISETP.GE.U32.AND P3, PT, R21, UR4, PT ;  /* 0x0000000415007c0c */ /* 0x000fe2000bf66070 */
[----:B------:R-:W-:Y:S01]  /*0530*/  IMAD R12, R11, UR4, R18 ;  /* 0x000000040b0c7c24 */ /* 0x000fe2000f8e0212 */
[----:B------:R-:W-:Y:S01]  /*0540*/  ISETP.GE.U32.AND P5, PT, R29, UR4, PT ;  /* 0x000000041d007c0c */ /* 0x000fe2000bfa6070 */
[----:B------:R-:W-:Y:S01]  /*0550*/  IMAD.HI.U32 R11, R15, R6, RZ ;  /* 0x000000060f0b7227 */ /* 0x000fe200078e00ff */
[----:B------:R-:W-:-:S02]  /*0560*/  IADD3 R18, PT, PT, R4, 0xc, RZ ;  /* 0x0000000c04127810 */ /* 0x000fc40007ffe0ff */
[----:B------:R-:W-:Y:S01]  /*0570*/  ISETP.GE.U32.AND P6, PT, R12, UR4, PT ;  /* 0x000000040c007c0c */ /* 0x000fe2000bfc6070 */
[----:B------:R-:W-:Y:S02]  /*0580*/  VIADD R20, R4, 0xb ;  /* 0x0000000b04147836 */ /* 0x000fe40000000000 */
[----:B------:R-:W-:-:S04]  /*0590*/  IMAD.HI.U32 R10, R15, R14, RZ ;  /* 0x0000000e0f0a7227 */ /* 0x000fc800078e00ff */
[----:B------:R-:W-:Y:S01]  /*05a0*/  @P3 IADD3 R21, PT, PT, R21, -UR4, RZ ;  /* 0x8000000415153c10 */ /* 0x000fe2000fffe0ff */
[----:B------:R-:W-:Y:S01]  /*05b0*/  IMAD.MOV R13, RZ, RZ, -R11 ;  /* 0x000000ffff0d7224 */ /* 0x000fe200078e0a0b */
[----:B------:R-:W-:Y:S01]  /*05c0*/  IADD3 R19, PT, PT, -R10, RZ, RZ ;  /* 0x000000ff0a137210 */ /* 0x000fe20007ffe1ff */
[----:B------:R-:W-:Y:S01]  /*05d0*/  IMAD.HI.U32 R11, R15, R20, RZ ;  /* 0x000000140f0b7227 */ /* 0x000fe200078e00ff */
[----:B------:R-:W-:Y:S02]  /*05e0*/  ISETP.GE.U32.AND P4, PT, R21, UR4, PT ;  /* 0x0000000415007c0c */ /* 0x000fe4000bf86070 */
[----:B------:R-:W-:Y:S01]  /*05f0*/  IADD3 R10, PT, PT, R4, 0xe, RZ ;  /* 0x0000000e040a7810 */ /* 0x000fe20007ffe0ff */
[----:B------:R-:W-:Y:S01]  /*0600*/  IMAD R16, R17, UR4, R16 ;  /* 0x0000000411107c24 */ /* 0x000fe2000f8e0210 */
[----:B------:R-:W-:Y:S01]  /*0610*/  ISETP.GE.U32.AND P3, PT, R8, UR4, PT ;  /* 0x0000000408007c0c */ /* 0x000fe2000bf66070 */
[----:B------:R-:W-:Y:S01]  /*0620*/  IMAD.HI.U32 R17, R15, R18, RZ ;  /* 0x000000120f117227 */ /* 0x000fe200078e00ff */
[----:B------:R-:W-:-:S03]  /*0630*/  @P6 IADD3 R12, PT, PT, R12, -UR4, RZ ;  /* 0x800000040c0c6c10 */ /* 0x000fc6000fffe0ff */
[----:B------:R-:W-:Y:S01]  /*0640*/  @P1 VIADD R7, R7, -UR4 ;  /* 0x8000000407071c36 */ /* 0x000fe20008000000 */
[----:B------:R-:W-:Y:S01]  /*0650*/  ISETP.GE.U32.AND P1, PT, R23, UR4, PT ;  /* 0x0000000417007c0c */ /* 0x000fe2000bf26070 */
[----:B------:R-:W-:Y:S01]  /*0660*/  IMAD.MOV R25, RZ, RZ, -R11 ;  /* 0x000000ffff197224 */ /* 0x000fe200078e0a0b */
[----:B------:R-:W-:Y:S01]  /*0670*/  IADD3 R27, PT, PT, -R17, RZ, RZ ;  /* 0x000000ff111b7210 */ /* 0x000fe20007ffe1ff */
[----:B------:R-:W-:Y:S01]  /*0680*/  IMAD R13, R13, UR4, R6 ;  /* 0x000000040d0d7c24 */ /* 0x000fe2000f8e0206 */
[----:B------:R-:W-:Y:S01]  /*0690*/  @P4 IADD3 R21, PT, PT, R21, -UR4, RZ ;  /* 0x8000000415154c10 */ /* 0x000fe2000fffe0ff */
[----:B------:R-:W-:Y:S01]  /*06a0*/  IMAD R11, R19, UR4, R14 ;  /* 0x00000004130b7c24 */ /* 0x000fe2000f8e020e */
[----:B------:R-:W-:Y:S01]  /*06b0*/  ISETP.GE.U32.AND P2, PT, R7, UR4, PT ;  /* 0x0000000407007c0c */ /* 0x000fe2000bf46070 */
[----:B------:R-:W-:Y:S01]  /*06c0*/  VIADD R6, R4, 0xd ;  /* 0x0000000d04067836 */ /* 0x000fe20000000000 */
[----:B------:R-:W-:Y:S01]  /*06d0*/  ISETP.GE.U32.AND P4, PT, R9, UR4, PT ;  /* 0x0000000409007c0c */ /* 0x000fe2000bf86070 */
[----:B------:R-:W-:-:S04]  /*06e0*/  IMAD.HI.U32 R14, R15, R10, RZ ;  /* 0x0000000a0f0e7227 */ /* 0x000fc800078e00ff */
[----:B------:R-:W-:Y:S01]  /*06f0*/  IMAD R17, R25, UR4, R20 ;  /* 0x0000000419117c24 */ /* 0x000fe2000f8e0214 */
[----:B------:R-:W-:Y:S01]  /*0700*/  IADD3 R25, PT, PT, -R14, RZ, RZ ;  /* 0x000000ff0e197210 */ /* 0x000fe20007ffe1ff */
[----:B------:R-:W-:Y:S01]  /*0710*/  @P5 VIADD R29, R29, -UR4 ;  /* 0x800000041d1d5c36 */ /* 0x000fe20008000000 */
[----:B------:R-:W-:Y:S01]  /*0720*/  ISETP.GE.U32.AND P5, PT, R16, UR4, PT ;  /* 0x0000000410007c0c */ /* 0x000fe2000bfa6070 */
[----:B------:R-:W-:Y:S02]  /*0730*/  VIADD R20, R4, 0xf ;  /* 0x0000000f04147836 */ /* 0x000fe40000000000 */
[----:B------:R-:W-:Y:S01]  /*0740*/  IMAD.HI.U32 R4, R15, R6, RZ ;  /* 0x000000060f047227 */ /* 0x000fe200078e00ff */
[----:B------:R-:W-:Y:S02]  /*0750*/  @P2 IADD3 R7, PT, PT, R7, -UR4, RZ ;  /* 0x8000000407072c10 */ /* 0x000fe4000fffe0ff */
[----:B------:R-:W-:Y:S01]  /*0760*/  @P4 IADD3 R9, PT, PT, R9, -UR4, RZ ;  /* 0x8000000409094c10 */ /* 0x000fe2000fffe0ff */
[----:B------:R-:W-:Y:S01]  /*0770*/  IMAD R18, R27, UR4, R18 ;  /* 0x000000041b127c24 */ /* 0x000fe2000f8e0212 */
[----:B------:R-:W-:Y:S01]  /*0780*/  ISETP.GE.U32.AND P2, PT, R11, UR4, PT ;  /* 0x000000040b007c0c */ /* 0x000fe2000bf46070 */
[----:B------:R-:W-:Y:S01]  /*0790*/  IMAD.MOV R27, RZ, RZ, -R4 ;  /* 0x000000ffff1b7224 */ /* 0x000fe200078e0a04 */
[----:B------:R-:W-:Y:S01]  /*07a0*/  LOP3.LUT R4, RZ, UR4, RZ, 0x33, !PT ;  /* 0x00000004ff047c12 */ /* 0x000fe2000f8e33ff */
[----:B------:R-:W-:Y:S01]  /*07b0*/  @P1 VIADD R23, R23, -UR4 ;  /* 0x8000000417171c36 */ /* 0x000fe20008000000 */
[----:B------:R-:W-:Y:S01]  /*07c0*/  ISETP.GE.U32.AND P1, PT, R13, UR4, PT ;  /* 0x000000040d007c0c */ /* 0x000fe2000bf26070 */
[----:B------:R-:W-:Y:S01]  /*07d0*/  IMAD R25, R25, UR4, R10 ;  /* 0x0000000419197c24 */ /* 0x000fe2000f8e020a */
[----:B------:R-:W-:Y:S01]  /*07e0*/  ISETP.GE.U32.AND P4, PT, R18, UR4, PT ;  /* 0x0000000412007c0c */ /* 0x000fe2000bf86070 */
[----:B------:R-:W-:-:S03]  /*07f0*/  IMAD.HI.U32 R15, R15, R20, RZ ;  /* 0x000000140f0f7227 */ /* 0x000fc600078e00ff */
[----:B------:R-:W-:Y:S01]  /*0800*/  ISETP.GE.U32.AND P6, PT, R25, UR4, PT ;  /* 0x0000000419007c0c */ /* 0x000fe2000bfc6070 */
[----:B------:R-:W-:Y:S02]  /*0810*/  IMAD R27, R27, UR4, R6 ;  /* 0x000000041b1b7c24 */ /* 0x000fe4000f8e0206 */
[----:B------:R-:W-:Y:S01]  /*0820*/  @P3 VIADD R8, R8, -UR4 ;  /* 0x8000000408083c36 */ /* 0x000fe20008000000 */
[----:B------:R-:W-:Y:S01]  /*0830*/  ISETP.GE.U32.AND P3, PT, R17, UR4, PT ;  /* 0x0000000411007c0c */ /* 0x000fe2000bf66070 */
[----:B------:R-:W-:Y:S01]  /*0840*/  IMAD.MOV R15, RZ, RZ, -R15 ;  /* 0x000000ffff0f7224 */ /* 0x000fe200078e0a0f */
[----:B------:R-:W-:Y:S01]  /*0850*/  @P2 IADD3 R11, PT, PT, R11, -UR4, RZ ;  /* 0x800000040b0b2c10 */ /* 0x000fe2000fffe0ff */
[----:B------:R-:W-:Y:S01]  /*0860*/  @P5 VIADD R16, R16, -UR4 ;  /* 0x8000000410105c36 */ /* 0x000fe20008000000 */
[----:B------:R-:W-:Y:S01]  /*0870*/  ISETP.GE.U32.AND P5, PT, R27, UR4, PT ;  /* 0x000000041b007c0c */ /* 0x000fe2000bfa6070 */
[----:B------:R-:W-:Y:S01]  /*0880*/  IMAD R19, R15, UR4, R20 ;  /* 0x000000040f137c24 */ /* 0x000fe2000f8e0214 */
[----:B------:R-:W-:Y:S01]  /*0890*/  @P4 IADD3 R18, PT, PT, R18, -UR4, RZ ;  /* 0x8000000412124c10 */ /* 0x000fe2000fffe0ff */
[----:B------:R-:W-:Y:S01]  /*08a0*/  @P1 VIADD R13, R13, -UR4 ;  /* 0x800000040d0d1c36 */ /* 0x000fe20008000000 */
[----:B------:R-:W-:Y:S01]  /*08b0*/  ISETP.GE.U32.AND P2, PT, R8, UR4, PT ;  /* 0x0000000408007c0c */ /* 0x000fe2000bf46070 */
[----:B------:R-:W0:Y:S01]  /*08c0*/  LDC.64 R14, c[0x0][0x380] ;  /* 0x0000e000ff0e7b82 */ /* 0x000e220000000a00 */
[----:B------:R-:W-:-:S02]  /*08d0*/  ISETP.GE.U32.AND P1, PT, R19, UR4, PT ;  /* 0x0000000413007c0c */ /* 0x000fc4000bf26070 */
[----:B------:R-:W-:Y:S01]  /*08e0*/  @P6 IADD3 R25, PT, PT, R25, -UR4, RZ ;  /* 0x8000000419196c10 */ /* 0x000fe2000fffe0ff */
[----:B------:R-:W-:Y:S01]  /*08f0*/  @P3 VIADD R17, R17, -UR4 ;  /* 0x8000000411113c36 */ /* 0x000fe20008000000 */
[----:B------:R-:W-:Y:S02]  /*0900*/  ISETP.GE.U32.AND P3, PT, R9, UR4, PT ;  /* 0x0000000409007c0c */ /* 0x000fe4000bf66070 */
[----:B------:R-:W-:Y:S01]  /*0910*/  ISETP.GE.U32.AND P6, PT, R13, UR4, PT ;  /* 0x000000040d007c0c */ /* 0x000fe2000bfc6070 */
[----:B------:R-:W-:Y:S01]  /*0920*/  @P5 VIADD R27, R27, -UR4 ;  /* 0x800000041b1b5c36 */ /* 0x000fe20008000000 */
[----:B------:R-:W-:Y:S02]  /*0930*/  ISETP.GE.U32.AND P4, PT, R16, UR4, PT ;  /* 0x0000000410007c0c */ /* 0x000fe4000bf86070 */
[----:B------:R-:W-:Y:S02]  /*0940*/  ISETP.GE.U32.AND P5, PT, R12, UR4, PT ;  /* 0x000000040c007c0c */ /* 0x000fe4000bfa6070 */
[----:B------:R-:W-:Y:S01]  /*0950*/  @P2 IADD3 R8, PT, PT, R8, -UR4, RZ ;  /* 0x8000000408082c10 */ /* 0x000fe2000fffe0ff */
[----:B------:R-:W-:Y:S01]  /*0960*/  @P1 VIADD R19, R19, -UR4 ;  /* 0x8000000413131c36 */ /* 0x000fe20008000000 */
[----:B------:R-:W-:-:S02]  /*0970*/  ISETP.GE.U32.AND P1, PT, R11, UR4, PT ;  /* 0x000000040b007c0c */ /* 0x000fc4000bf26070 */
[----:B------:R-:W-:Y:S01]  /*0980*/  ISETP.GE.U32.AND P2, PT, R17, UR4, PT ;  /* 0x0000000411007c0c */ /* 0x000fe2000bf46070 */
[----:B------:R-:W-:Y:S01]  /*0990*/  @P3 VIADD R9, R9, -UR4 ;  /* 0x8000000409093c36 */ /* 0x000fe20008000000 */
[----:B------:R-:W-:Y:S02]  /*09a0*/  ISETP.GE.U32.AND P3, PT, R18, UR4, PT ;  /* 0x0000000412007c0c */ /* 0x000fe4000bf66070 */
[----:B------:R-:W-:Y:S02]  /*09b0*/  @P6 IADD3 R13, PT, PT, R13, -UR4, RZ ;  /* 0x800000040d0d6c10 */ /* 0x000fe4000fffe0ff */
[----:B------:R-:W-:Y:S01]  /*09c0*/  @P4 IADD3 R16, PT, PT, R16, -UR4, RZ ;  /* 0x8000000410104c10 */ /* 0x000fe2000fffe0ff */
[----:B------:R-:W-:Y:S01]  /*09d0*/  @P5 VIADD R12, R12, -UR4 ;  /* 0x800000040c0c5c36 */ /* 0x000fe20008000000 */
[----:B------:R-:W-:Y:S02]  /*09e0*/  ISETP.GE.U32.AND P6, PT, R19, UR4, PT ;  /* 0x0000000413007c0c */ /* 0x000fe4000bfc6070 */
[----:B------:R-:W-:Y:S01]  /*09f0*/  ISETP.GE.U32.AND P4, PT, R27, UR4, PT ;  /* 0x000000041b007c0c */ /* 0x000fe2000bf86070 */
[----:B------:R-:W-:Y:S01]  /*0a00*/  @P1 VIADD R11, R11, -UR4 ;  /* 0x800000040b0b1c36 */ /* 0x000fe20008000000 */
[----:B------:R-:W-:-:S02]  /*0a10*/  ISETP.GE.U32.AND P5, PT, R25, UR4, PT ;  /* 0x0000000419007c0c */ /* 0x000fc4000bfa6070 */
[----:B------:R-:W-:Y:S01]  /*0a20*/  ISETP.NE.U32.AND P1, PT, RZ, UR4, PT ;  /* 0x00000004ff007c0c */ /* 0x000fe2000bf25070 */
[----:B------:R-:W-:Y:S01]  /*0a30*/  @P3 VIADD R18, R18, -UR4 ;  /* 0x8000000412123c36 */ /* 0x000fe20008000000 */
[----:B------:R-:W-:Y:S02]  /*0a40*/  @P2 IADD3 R17, PT, PT, R17, -UR4, RZ ;  /* 0x8000000411112c10 */ /* 0x000fe4000fffe0ff */
[C---:B------:R-:W-:Y:S02]  /*0a50*/  SEL R29, R4.reuse, R29, !P1 ;  /* 0x0000001d041d7207 */ /* 0x040fe40004800000 */
[C---:B------:R-:W-:Y:S01]  /*0a60*/  SEL R5, R4.reuse, R5, !P1 ;  /* 0x0000000504057207 */ /* 0x040fe20004800000 */
[----:B------:R-:W-:Y:S01]  /*0a70*/  @P6 VIADD R19, R19, -UR4 ;  /* 0x8000000413136c36 */ /* 0x000fe20008000000 */
[----:B------:R-:W-:Y:S01]  /*0a80*/  SEL R23, R4, R23, !P1 ;  /* 0x0000001704177207 */ /* 0x000fe20004800000 */
[----:B0-----:R-:W-:Y:S01]  /*0a90*/  IMAD.WIDE.U32 R28, R29, 0x4, R14 ;  /* 0x000000041d1c7825 */ /* 0x001fe200078e000e */
[----:B------:R-:W-:-:S02]  /*0aa0*/  @P4 IADD3 R27, PT, PT, R27, -UR4, RZ ;  /* 0x800000041b1b4c10 */ /* 0x000fc4000fffe0ff */
[----:B------:R-:W-:Y:S01]  /*0ab0*/  @P5 IADD3 R25, PT, PT, R25, -UR4, RZ ;  /* 0x8000000419195c10 */ /* 0x000fe2000fffe0ff */
[----:B------:R-:W-:Y:S01]  /*0ac0*/  IMAD.WIDE.U32 R22, R23, 0x4, R14 ;  /* 0x0000000417167825 */ /* 0x000fe200078e000e */
[C---:B------:R-:W-:Y:S01]  /*0ad0*/  SEL R7, R4.reuse, R7, !P1 ;  /* 0x0000000704077207 */ /* 0x040fe20004800000 */
[----:B-1----:R0:W5:Y:S01]  /*0ae0*/  LDG.E.CONSTANT R10, desc[UR6][R28.64] ;  /* 0x000000061c0a7981 */ /* 0x002162000c1e9900 */
[C---:B------:R-:W-:Y:S02]  /*0af0*/  SEL R21, R4.reuse, R21, !P1 ;  /* 0x0000001504157207 */ /* 0x040fe40004800000 */
[C---:B------:R-:W-:Y:S02]  /*0b00*/  SEL R8, R4.reuse, R8, !P1 ;  /* 0x0000000804087207 */ /* 0x040fe40004800000 */
[C---:B------:R-:W-:Y:S02]  /*0b10*/  SEL R9, R4.reuse, R9, !P1 ;  /* 0x0000000904097207 */ /* 0x040fe40004800000 */
[----:B------:R-:W-:-:S02]  /*0b20*/  SEL R16, R4, R16, !P1 ;  /* 0x0000001004107207 */ /* 0x000fc40004800000 */
[C---:B------:R-:W-:Y:S02]  /*0b30*/  SEL R12, R4.reuse, R12, !P1 ;  /* 0x0000000c040c7207 */ /* 0x040fe40004800000 */
[C---:B------:R-:W-:Y:S02]  /*0b40*/  SEL R13, R4.reuse, R13, !P1 ;  /* 0x0000000d040d7207 */ /* 0x040fe40004800000 */
[C---:B------:R-:W-:Y:S02]  /*0b50*/  SEL R11, R4.reuse, R11, !P1 ;  /* 0x0000000b040b7207 */ /* 0x040fe40004800000 */
[C---:B------:R-:W-:Y:S02]  /*0b60*/  SEL R17, R4.reuse, R17, !P1 ;  /* 0x0000001104117207 */ /* 0x040fe40004800000 */
[C---:B------:R-:W-:Y:S02]  /*0b70*/  SEL R18, R4.reuse, R18, !P1 ;  /* 0x0000001204127207 */ /* 0x040fe40004800000 */
[----:B------:R-:W-:-:S02]  /*0b80*/  SEL R27, R4, R27, !P1 ;  /* 0x0000001b041b7207 */ /* 0x000fc40004800000 */
[C---:B------:R-:W-:Y:S02]  /*0b90*/  SEL R25, R4.reuse, R25, !P1 ;  /* 0x0000001904197207 */ /* 0x040fe40004800000 */
[----:B------:R-:W-:Y:S01]  /*0ba0*/  SEL R19, R4, R19, !P1 ;  /* 0x0000001304137207 */ /* 0x000fe20004800000 */
[----:B------:R-:W-:-:S04]  /*0bb0*/  IMAD.WIDE.U32 R4, R5, 0x4, R14 ;  /* 0x0000000405047825 */ /* 0x000fc800078e000e */
[--C-:B------:R-:W-:Y:S02]  /*0bc0*/  IMAD.WIDE.U32 R6, R7, 0x4, R14.reuse ;  /* 0x0000000407067825 */ /* 0x100fe400078e000e */
[----:B------:R-:W5:Y:S02]  /*0bd0*/  LDG.E.CONSTANT R4, desc[UR6][R4.64] ;  /* 0x0000000604047981 */ /* 0x000f64000c1e9900 */
[--C-:B0-----:R-:W-:Y:S02]  /*0be0*/  IMAD.WIDE.U32 R28, R8, 0x4, R14.reuse ;  /* 0x00000004081c7825 */ /* 0x101fe400078e000e */
[----:B------:R-:W5:Y:S02]  /*0bf0*/  LDG.E.CONSTANT R6, desc[UR6][R6.64] ;  /* 0x0000000606067981 */ /* 0x000f64000c1e9900 */
[--C-:B------:R-:W-:Y:S02]  /*0c00*/  IMAD.WIDE.U32 R8, R9, 0x4, R14.reuse ;  /* 0x0000000409087825 */ /* 0x100fe400078e000e */
[----:B------:R0:W5:Y:S02]  /*0c10*/  LDG.E.CONSTANT R5, desc[UR6][R22.64] ;  /* 0x0000000616057981 */ /* 0x000164000c1e9900 */
[----:B------:R-:W-:-:S02]  /*0c20*/  IMAD.WIDE.U32 R20, R21, 0x4, R14 ;  /* 0x0000000415147825 */ /* 0x000fc400078e000e */
[----:B------:R1:W5:Y:S04]  /*0c30*/  LDG.E.CONSTANT R7, desc[UR6][R28.64] ;  /* 0x000000061c077981 */ /* 0x000368000c1e9900 */
[----:B------:R-:W5:Y:S01]  /*0c40*/  LDG.E.CONSTANT R8, desc[UR6][R8.64] ;  /* 0x0000000608087981 */ /* 0x000f62000c1e9900 */
[----:B0-----:R-:W-:-:S03]  /*0c50*/  IMAD.WIDE.U32 R22, R16, 0x4, R14 ;  /* 0x0000000410167825 */ /* 0x001fc600078e000e */
[----:B------:R-:W2:Y:S01]  /*0c60*/  LDG.E.CONSTANT R21, desc[UR6][R20.64] ;  /* 0x0000000614157981 */ /* 0x000ea2000c1e9900 */
[----:B-1----:R-:W-:-:S04]  /*0c70*/  IMAD.WIDE.U32 R28, R12, 0x4, R14 ;  /* 0x000000040c1c7825 */ /* 0x002fc800078e000e */
[--C-:B------:R-:W-:Y:S01]  /*0c80*/  IMAD.WIDE.U32 R12, R13, 0x4, R14.reuse ;  /* 0x000000040d0c7825 */ /* 0x100fe200078e000e */
[----:B------:R0:W5:Y:S03]  /*0c90*/  LDG.E.CONSTANT R9, desc[UR6][R22.64] ;  /* 0x0000000616097981 */ /* 0x000166000c1e9900 */
[--C-:B------:R-:W-:Y:S02]  /*0ca0*/  IMAD.WIDE.U32 R16, R17, 0x4, R14.reuse ;  /* 0x0000000411107825 */ /* 0x100fe400078e000e */
[----:B------:R-:W5:Y:S02]  /*0cb0*/  LDG.E.CONSTANT R12, desc[UR6][R12.64] ;  /* 0x000000060c0c7981 */ /* 0x000f64000c1e9900 */
[--C-:B------:R-:W-:Y:S02]  /*0cc0*/  IMAD.WIDE.U32 R26, R27, 0x4, R14.reuse ;  /* 0x000000041b1a7825 */ /* 0x100fe400078e000e */
[----:B------:R-:W5:Y:S02]  /*0cd0*/  LDG.E.CONSTANT R16, desc[UR6][R16.64] ;  /* 0x0000000610107981 */ /* 0x000f64000c1e9900 */
[----:B0-----:R-:W-:-:S02]  /*0ce0*/  IMAD.WIDE.U32 R22, R11, 0x4, R14 ;  /* 0x000000040b167825 */ /* 0x001fc400078e000e */
[----:B------:R0:W5:Y:S02]  /*0cf0*/  LDG.E.CONSTANT R11, desc[UR6][R28.64] ;  /* 0x000000061c0b7981 */ /* 0x000164000c1e9900 */
[--C-:B------:R-:W-:Y:S02]  /*0d00*/  IMAD.WIDE.U32 R24, R25, 0x4, R14.reuse ;  /* 0x0000000419187825 */ /* 0x100fe400078e000e */
[----:B------:R1:W5:Y:S02]  /*0d10*/  LDG.E.CONSTANT R13, desc[UR6][R22.64] ;  /* 0x00000006160d7981 */ /* 0x000364000c1e9900 */
[--C-:B0-----:R-:W-:Y:S02]  /*0d20*/  IMAD.WIDE.U32 R28, R18, 0x4, R14.reuse ;  /* 0x00000004121c7825 */ /* 0x101fe400078e000e */
[----:B------:R0:W5:Y:S02]  /*0d30*/  LDG.E.CONSTANT R18, desc[UR6][R26.64] ;  /* 0x000000061a127981 */ /* 0x000164000c1e9900 */
[----:B-1----:R-:W-:-:S02]  /*0d40*/  IMAD.WIDE.U32 R22, R19, 0x4, R14 ;  /* 0x0000000413167825 */ /* 0x002fc400078e000e */
[----:B------:R0:W5:Y:S04]  /*0d50*/  LDG.E.CONSTANT R17, desc[UR6][R28.64] ;  /* 0x000000061c117981 */ /* 0x000168000c1e9900 */
[----:B------:R0:W5:Y:S04]  /*0d60*/  LDG.E.CONSTANT R19, desc[UR6][R24.64] ;  /* 0x0000000618137981 */ /* 0x000168000c1e9900 */
[----:B------:R0:W5:Y:S01]  /*0d70*/  LDG.E.CONSTANT R20, desc[UR6][R22.64] ;  /* 0x0000000616147981 */ /* 0x000162000c1e9900 */
[----:B------:R-:W-:Y:S01]  /*0d80*/  UMOV UR4, 0xffffff00 ;  /* 0xffffff0000047882 */ /* 0x000fe20000000000 */
[----:B0-2---:R-:W-:-:S07]  /*0d90*/  LOP3.LUT R21, R21, R0, RZ, 0x3c, !PT ;  /* 0x0000000015157212 */ /* 0x005fce00078e3cff */
.L_x_0:
[----:B------:R-:W-:-:S06]  /*0da0*/  UIADD3 UR5, UPT, UPT, UR4, 0x100, URZ ;  /* 0x0000010004057890 */ /* 0x000fcc000fffe0ff */
[----:B------:R-:W-:-:S05]  /*0db0*/  LOP3.LUT R22, R0, UR5, R21, 0x96, !PT ;  /* 0x0000000500167c12 */ /* 0x000fca000f8e9615 */
[----:B------:R-:W-:-:S04]  /*0dc0*/  IMAD R22, R22, 0x1000193, RZ ;  /* 0x0100019316167824 */ /* 0x000fc800078e02ff */
[----:B------:R-:W-:-:S04]  /*0dd0*/  IMAD.HI.U32 R23, R3, R22, RZ ;  /* 0x0000001603177227 */ /* 0x000fc800078e00ff */
[----:B------:R-:W-:-:S04]  /*0de0*/  IMAD.MOV R23, RZ, RZ, -R23 ;  /* 0x000000ffff177224 */ /* 0x000fc800078e0a17 */
[----:B------:R-:W-:-:S05]  /*0df0*/  IMAD R23, R23, UR8, R22 ;  /* 0x0000000817177c24 */ /* 0x000fca000f8e0216 */
[----:B------:R-:W-:-:S13]  /*0e00*/  ISETP.GE.U32.AND P1, PT, R23, UR8, PT ;  /* 0x0000000817007c0c */ /* 0x000fda000bf26070 */
[----:B------:R-:W-:-:S04]  /*0e10*/  @P1 IADD3 R23, PT, PT, R23, -UR8, RZ ;  /* 0x8000000817171c10 */ /* 0x000fc8000fffe0ff */
[----:B------:R-:W-:-:S13]  /*0e20*/  ISETP.GE.U32.AND P1, PT, R23, UR8, PT ;  /* 0x0000000817007c0c */ /* 0x000fda000bf26070 */
[----:B------:R-:W-:-:S05]  /*0e30*/  @P1 VIADD R23, R23, -UR8 ;  /* 0x8000000817171c36 */ /* 0x000fca0008000000 */
[----:B------:R-:W-:-:S04]  /*0e40*/  SEL R23, R2, R23, !P0 ;  /* 0x0000001702177207 */ /* 0x000fc80004000000 */
[----:B------:R-:W-:-:S05]  /*0e50*/  SHF.L.U32 R23, R23, 0x4, RZ ;  /* 0x0000000417177819 */ /* 0x000fca00000006ff */
[----:B------:R-:W-:-:S05]  /*0e60*/  IMAD.WIDE.U32 R22, R23, 0x4, R14 ;  /* 0x0000000417167825 */ /* 0x000fca00078e000e */
[----:B------:R-:W2:Y:S04]  /*0e70*/  LDG.E.CONSTANT R26, desc[UR6][R22.64] ;  /* 0x00000006161a7981 */ /* 0x000ea8000c1e9900 */
[----:B------:R-:W3:Y:S04]  /*0e80*/  LDG.E.CONSTANT R25, desc[UR6][R22.64+0x4] ;  /* 0x0000040616197981 */ /* 0x000ee8000c1e9900 */
[----:B------:R-:W4:Y:S04]  /*0e90*/  LDG.E.CONSTANT R27, desc[UR6][R22.64+0x8] ;  /* 0x00000806161b7981 */ /* 0x000f28000c1e9900 */
[----:B------:R-:W4:Y:S01]  /*0ea0*/  LDG.E.CONSTANT R24, desc[UR6][R22.64+0xc] ;  /* 0x00000c0616187981 */ /* 0x000f22000c1e9900 */
[----:B--2---:R-:W-:-:S03]  /*0eb0*/  LOP3.LUT R21, R26, R21, RZ, 0x3c, !PT ;  /* 0x000000151a157212 */ /* 0x004fc600078e3cff */
[----:B------:R-:W2:Y:S01]  /*0ec0*/  LDG.E.CONSTANT R26, desc[UR6][R22.64+0x14] ;  /* 0x00001406161a7981 */ /* 0x000ea2000c1e9900 */
[----:B---3-5:R-:W-:-:S03]  /*0ed0*/  LOP3.LUT R10, R25, R10, RZ, 0x3c, !PT ;  /* 0x0000000a190a7212 */ /* 0x028fc600078e3cff */
[----:B------:R-:W3:Y:S01]  /*0ee0*/  LDG.E.CONSTANT R25, desc[UR6][R22.64+0x10] ;  /* 0x0000100616197981 */ /* 0x000ee2000c1e9900 */
[----:B----4-:R-:W-:-:S03]  /*0ef0*/  LOP3.LUT R4, R27, R4, RZ, 0x3c, !PT ;  /* 0x000000041b047212 */ /* 0x010fc600078e3cff */
[----:B------:R-:W4:Y:S01]  /*0f00*/  LDG.E.CONSTANT R27, desc[UR6][R22.64+0x18] ;  /* 0x00001806161b7981 */ /* 0x000f22000c1e9900 */
[----:B------:R-:W-:-:S03]  /*0f10*/  LOP3.LUT R5, R24, R5, RZ, 0x3c, !PT ;  /* 0x0000000518057212 */ /* 0x000fc600078e3cff */
[----:B------:R-:W4:Y:S01]  /*0f20*/  LDG.E.CONSTANT R24, desc[UR6][R22.64+0x1c] ;  /* 0x00001c0616187981 */ /* 0x000f22000c1e9900 */
[----:B--2---:R-:W-:-:S03]  /*0f30*/  LOP3.LUT R7, R26, R7, RZ, 0x3c, !PT ;  /* 0x000000071a077212 */ /* 0x004fc600078e3cff */
[----:B------:R-:W2:Y:S01]  /*0f40*/  LDG.E.CONSTANT R26, desc[UR6][R22.64+0x28] ;  /* 0x00002806161a7981 */ /* 0x000ea2000c1e9900 */
[----:B---3--:R-:W-:-:S03]  /*0f50*/  LOP3.LUT R6, R25, R6, RZ, 0x3c, !PT ;  /* 0x0000000619067212 */ /* 0x008fc600078e3cff */
        /* <DEDUP_REMOVED lines=13> */
[----:B------:R-:W-:-:S04]  /*1030*/  UIADD3 UR4, UPT, UPT, UR4, 0x1, URZ ;  /* 0x0000000104047890 */ /* 0x000fc8000fffe0ff */
[----:B------:R-:W-:Y:S01]  /*1040*/  UISETP.NE.AND UP0, UPT, UR4, URZ, UPT ;  /* 0x000000ff0400728c */ /* 0x000fe2000bf05270 */
[----:B------:R-:W-:Y:S02]  /*1050*/  IMAD R21, R21, 0x1000193, RZ ;  /* 0x0100019315157824 */ /* 0x000fe400078e02ff */
[----:B------:R-:W-:Y:S02]  /*1060*/  IMAD R10, R10, 0x1000193, RZ ;  /* 0x010001930a0a7824 */ /* 0x000fe400078e02ff */
[----:B------:R-:W-:Y:S02]  /*1070*/  IMAD R4, R4, 0x1000193, RZ ;  /* 0x0100019304047824 */ /* 0x000fe400078e02ff */
[----:B------:R-:W-:Y:S02]  /*1080*/  IMAD R5, R5, 0x1000193, RZ ;  /* 0x0100019305057824 */ /* 0x000fe400078e02ff */
[----:B------:R-:W-:Y:S02]  /*1090*/  IMAD R6, R6, 0x1000193, RZ ;  /* 0x0100019306067824 */ /* 0x000fe400078e02ff */
[----:B------:R-:W-:-:S02]  /*10a0*/  IMAD R7, R7, 0x1000193, RZ ;  /* 0x0100019307077824 */ /* 0x000fc400078e02ff */
[----:B------:R-:W-:Y:S02]  /*10b0*/  IMAD R8, R8, 0x1000193, RZ ;  /* 0x0100019308087824 */ /* 0x000fe400078e02ff */
[----:B------:R-:W-:Y:S02]  /*10c0*/  IMAD R9, R9, 0x1000193, RZ ;  /* 0x0100019309097824 */ /* 0x000fe400078e02ff */
[----:B------:R-:W-:Y:S02]  /*10d0*/  IMAD R11, R11, 0x1000193, RZ ;  /* 0x010001930b0b7824 */ /* 0x000fe400078e02ff */
[----:B------:R-:W-:Y:S02]  /*10e0*/  IMAD R12, R12, 0x1000193, RZ ;  /* 0x010001930c0c7824 */ /* 0x000fe400078e02ff */
[----:B------:R-:W-:Y:S02]  /*10f0*/  IMAD R13, R13, 0x1000193, RZ ;  /* 0x010001930d0d7824 */ /* 0x000fe400078e02ff */
[----:B------:R-:W-:Y:S01]  /*1100*/  IMAD R16, R16, 0x1000193, RZ ;  /* 0x0100019310107824 */ /* 0x000fe200078e02ff */
[----:B--2---:R-:W-:-:S02]  /*1110*/  LOP3.LUT R19, R26, R19, RZ, 0x3c, !PT ;  /* 0x000000131a137212 */ /* 0x004fc400078e3cff */
[----:B---3--:R-:W-:Y:S02]  /*1120*/  LOP3.LUT R18, R25, R18, RZ, 0x3c, !PT ;  /* 0x0000001219127212 */ /* 0x008fe400078e3cff */
[----:B----4-:R-:W-:Y:S02]  /*1130*/  LOP3.LUT R20, R27, R20, RZ, 0x3c, !PT ;  /* 0x000000141b147212 */ /* 0x010fe400078e3cff */
[----:B------:R-:W-:Y:S01]  /*1140*/  LOP3.LUT R17, R24, R17, RZ, 0x3c, !PT ;  /* 0x0000001118117212 */ /* 0x000fe200078e3cff */
[----:B------:R-:W-:Y:S02]  /*1150*/  IMAD R18, R18, 0x1000193, RZ ;  /* 0x0100019312127824 */ /* 0x000fe400078e02ff */
[----:B------:R-:W-:Y:S02]  /*1160*/  IMAD R19, R19, 0x1000193, RZ ;  /* 0x0100019313137824 */ /* 0x000fe400078e02ff */
[----:B------:R-:W-:Y:S02]  /*1170*/  IMAD R17, R17, 0x1000193, RZ ;  /* 0x0100019311117824 */ /* 0x000fe400078e02ff */
[----:B------:R-:W-:Y:S01]  /*1180*/  IMAD R20, R20, 0x1000193, RZ ;  /* 0x0100019314147824 */ /* 0x000fe200078e02ff */
[----:B------:R-:W-:Y:S06]  /*1190*/  BRA.U UP0, `(.L_x_0) ;  /* 0xfffffffd00007547 */ /* 0x000fec000b83ffff */
[----:B------:R-:W0:Y:S01]  /*11a0*/  LDC.64 R2, c[0x0][0x390] ;  /* 0x0000e400ff027b82 */ /* 0x000e220000000a00 */
[----:B------:R-:W-:-:S05]  /*11b0*/  SHF.L.U32 R15, R0, 0x4, RZ ;  /* 0x00000004000f7819 */ /* 0x000fca00000006ff */
[----:B0-----:R-:W-:-:S05]  /*11c0*/  IMAD.WIDE.U32 R2, R15, 0x4, R2 ;  /* 0x000000040f027825 */ /* 0x001fca00078e0002 */
[----:B------:R-:W-:Y:S04]  /*11d0*/  STG.E desc[UR6][R2.64], R21 ;  /* 0x0000001502007986 */ /* 0x000fe8000c101906 */
        /* <DEDUP_REMOVED lines=14> */
[----:B------:R-:W-:Y:S01]  /*12c0*/  STG.E desc[UR6][R2.64+0x3c], R20 ;  /* 0x00003c1402007986 */ /* 0x000fe2000c101906 */
[----:B------:R-:W-:Y:S05]  /*12d0*/  EXIT ;  /* 0x000000000000794d */ /* 0x000fea0003800000 */
.L_x_1:
[----:B------:R-:W-:-:S00]  /*12e0*/  BRA `(.L_x_1) ;  /* 0xfffffffc00fc7947 */ /* 0x000fc0000383ffff */
[----:B------:R-:W-:-:S00]  /*12f0*/  NOP ;  /* 0x0000000000007918 */ /* 0x000fc00000000000 */
        /* <DEDUP_REMOVED lines=8> */
.L_x_24:


//--------------------- .text._Z18adaptivepow_searchPKjmPjS1_ --------------------------
	.section	.text._Z18adaptivepow_searchPKjmPjS1_,"ax",@progbits
	.align	128
        .global         _Z18adaptivepow_searchPKjmPjS1_
        .type           _Z18adaptivepow_searchPKjmPjS1_,@function
        .size           _Z18adaptivepow_searchPKjmPjS1_,(.L_x_25 - _Z18adaptivepow_searchPKjmPjS1_)
        .other          _Z18adaptivepow_searchPKjmPjS1_,@"STO_CUDA_ENTRY STV_DEFAULT"
_Z18adaptivepow_searchPKjmPjS1_:
.text._Z18adaptivepow_searchPKjmPjS1_:
[----:B------:R-:W0:Y:S01]  /*0000*/  LDC R1, c[0x0][0x37c] ;  /* 0x0000df00ff017b82 */ /* 0x000e220000000800 */
[----:B------:R-:W1:Y:S07]  /*0010*/  S2R R3, SR_TID.X ;  /* 0x0000000000037919 */ /* 0x000e6e0000002100 */
[----:B------:R-:W1:Y:S01]  /*0020*/  S2UR UR4, SR_CTAID.X ;  /* 0x00000000000479c3 */ /* 0x000e620000002500 */
[----:B------:R-:W2:Y:S01]  /*0030*/  LDCU.64 UR8, c[0x0][0x388] ;  /* 0x00007100ff0877ac */ /* 0x000ea20008000a00 */
[----:B0-----:R-:W-:Y:S01]  /*0040*/  VIADD R1, R1, 0xffffff00 ;  /* 0xffffff0001017836 */ /* 0x001fe20000000000 */
[----:B------:R-:W-:Y:S01]  /*0050*/  CS2R R26, SRZ ;  /* 0x00000000001a7805 */ /* 0x000fe2000001ff00 */
[----:B------:R-:W-:Y:S01]  /*0060*/  IMAD.MOV.U32 R25, RZ, RZ, RZ ;  /* 0x000000ffff197224 */ /* 0x000fe200078e00ff */
[----:B------:R-:W0:Y:S01]  /*0070*/  LDCU UR26, c[0x3][0x48] ;  /* 0x00c00900ff1a77ac */ /* 0x000e220008000800 */
[----:B------:R-:W-:-:S02]  /*0080*/  IMAD.MOV.U32 R4, RZ, RZ, RZ ;  /* 0x000000ffff047224 */ /* 0x000fc400078e00ff */
[----:B------:R-:W1:Y:S01]  /*0090*/  LDC R2, c[0x0][0x360] ;  /* 0x0000d800ff027b82 */ /* 0x000e620000000800 */
[----:B------:R-:W3:Y:S01]  /*00a0*/  LDCU.64 UR10, c[0x3][URZ] ;  /* 0x00c00000ff0a77ac */ /* 0x000ee20008000a00 */
[----:B------:R-:W4:Y:S01]  /*00b0*/  LDCU.64 UR12, c[0x3][0x8] ;  /* 0x00c00100ff0c77ac */ /* 0x000f220008000a00 */
[----:B------:R-:W5:Y:S01]  /*00c0*/  LDCU.64 UR14, c[0x3][0x10] ;  /* 0x00c00200ff0e77ac */ /* 0x000f620008000a00 */
[----:B------:R-:W5:Y:S01]  /*00d0*/  LDCU.64 UR16, c[0x3][0x18] ;  /* 0x00c00300ff1077ac */ /* 0x000f620008000a00 */
[----:B0-----:R-:W-:Y:S01]  /*00e0*/  IMAD.U32 R30, RZ, RZ, UR26 ;  /* 0x0000001aff1e7e24 */ /* 0x001fe2000f8e00ff */
[----:B------:R-:W0:Y:S01]  /*00f0*/  LDCU.64 UR18, c[0x3][0x20] ;  /* 0x00c00400ff1277ac */ /* 0x000e220008000a00 */
[----:B---3--:R-:W-:Y:S01]  /*0100*/  IMAD.U32 R16, RZ, RZ, UR10 ;  /* 0x0000000aff107e24 */ /* 0x008fe2000f8e00ff */
[----:B------:R-:W3:Y:S01]  /*0110*/  LDCU.64 UR20, c[0x3][0x28] ;  /* 0x00c00500ff1477ac */ /* 0x000ee20008000a00 */
[----:B------:R-:W-:Y:S02]  /*0120*/  IMAD.U32 R17, RZ, RZ, UR11 ;  /* 0x0000000bff117e24 */ /* 0x000fe4000f8e00ff */
[----:B-1----:R-:W-:Y:S01]  /*0130*/  IMAD R2, R2, UR4, R3 ;  /* 0x0000000402027c24 */ /* 0x002fe2000f8e0203 */
[----:B------:R-:W1:Y:S01]  /*0140*/  LDCU.64 UR4, c[0x3][0x30] ;  /* 0x00c00600ff0477ac */ /* 0x000e620008000a00 */
[----:B----4-:R-:W-:-:S02]  /*0150*/  IMAD.U32 R18, RZ, RZ, UR12 ;  /* 0x0000000cff127e24 */ /* 0x010fc4000f8e00ff */
[----:B------:R-:W-:Y:S01]  /*0160*/  IMAD.U32 R19, RZ, RZ, UR13 ;  /* 0x0000000dff137e24 */ /* 0x000fe2000f8e00ff */
[----:B------:R-:W4:Y:S01]  /*0170*/  LDCU.64 UR22, c[0x3][0x38] ;  /* 0x00c00700ff1677ac */ /* 0x000f220008000a00 */
[----:B--2---:R-:W-:Y:S01]  /*0180*/  IADD3 R2, P0, PT, R2, UR8, RZ ;  /* 0x0000000802027c10 */ /* 0x004fe2000ff1e0ff */
[----:B-----5:R-:W-:Y:S01]  /*0190*/  IMAD.U32 R8, RZ, RZ, UR14 ;  /* 0x0000000eff087e24 */ /* 0x020fe2000f8e00ff */
[----:B------:R-:W2:Y:S01]  /*01a0*/  LDCU.64 UR24, c[0x3][0x40] ;  /* 0x00c00800ff1877ac */ /* 0x000ea20008000a00 */
[----:B------:R-:W-:Y:S02]  /*01b0*/  IMAD.U32 R9, RZ, RZ, UR15 ;  /* 0x0000000fff097e24 */ /* 0x000fe4000f8e00ff */
[----:B------:R-:W-:Y:S01]  /*01c0*/  IMAD.X R0, RZ, RZ, UR9, P0 ;  /* 0x00000009ff007e24 */ /* 0x000fe200080e06ff */
[----:B------:R-:W2:Y:S01]  /*01d0*/  LDCU.64 UR6, c[0x0][0x358] ;  /* 0x00006b00ff0677ac */ /* 0x000ea20008000a00 */
[----:B------:R-:W-:Y:S02]  /*01e0*/  IMAD.U32 R10, RZ, RZ, UR16 ;  /* 0x00000010ff0a7e24 */ /* 0x000fe4000f8e00ff */
[----:B------:R-:W-:Y:S01]  /*01f0*/  IMAD.U32 R11, RZ, RZ, UR17 ;  /* 0x00000011ff0b7e24 */ /* 0x000fe2000f8e00ff */
[----:B------:R-:W2:Y:S01]  /*0200*/  LDCU.64 UR8, c[0x4][URZ] ;  /* 0x01000000ff0877ac */ /* 0x000ea20008000a00 */
[----:B0-----:R-:W-:-:S02]  /*0210*/  IMAD.U32 R12, RZ, RZ, UR18 ;  /* 0x00000012ff0c7e24 */ /* 0x001fc4000f8e00ff */
[----:B------:R-:W-:Y:S02]  /*0220*/  IMAD.U32 R13, RZ, RZ, UR19 ;  /* 0x00000013ff0d7e24 */ /* 0x000fe4000f8e00ff */
[----:B---3--:R-:W-:Y:S02]  /*0230*/  IMAD.U32 R14, RZ, RZ, UR20 ;  /* 0x00000014ff0e7e24 */ /* 0x008fe4000f8e00ff */
[----:B------:R-:W-:Y:S02]  /*0240*/  IMAD.U32 R15, RZ, RZ, UR21 ;  /* 0x00000015ff0f7e24 */ /* 0x000fe4000f8e00ff */
[----:B-1----:R-:W-:Y:S02]  /*0250*/  IMAD.U32 R21, RZ, RZ, UR5 ;  /* 0x00000005ff157e24 */ /* 0x002fe4000f8e00ff */
[----:B----4-:R-:W-:Y:S02]  /*0260*/  IMAD.U32 R22, RZ, RZ, UR22 ;  /* 0x00000016ff167e24 */ /* 0x010fe4000f8e00ff */
[----:B------:R-:W-:-:S02]  /*0270*/  IMAD.U32 R23, RZ, RZ, UR23 ;  /* 0x00000017ff177e24 */ /* 0x000fc4000f8e00ff */
[----:B--2---:R-:W-:Y:S02]  /*0280*/  IMAD.U32 R28, RZ, RZ, UR24 ;  /* 0x00000018ff1c7e24 */ /* 0x004fe4000f8e00ff */
[----:B------:R-:W-:Y:S02]  /*0290*/  IMAD.U32 R29, RZ, RZ, UR25 ;  /* 0x00000019ff1d7e24 */ /* 0x000fe4000f8e00ff */
[----:B------:R-:W-:Y:S02]  /*02a0*/  IMAD.MOV.U32 R31, RZ, RZ, R2 ;  /* 0x000000ffff1f7224 */ /* 0x000fe400078e0002 */
[----:B------:R-:W-:Y:S02]  /*02b0*/  IMAD.MOV.U32 R24, RZ, RZ, R0 ;  /* 0x000000ffff187224 */ /* 0x000fe400078e0000 */
[----:B------:R-:W-:Y:S01]  /*02c0*/  IMAD.U32 R20, RZ, RZ, UR4 ;  /* 0x00000004ff147e24 */ /* 0x000fe2000f8e00ff */
[----:B------:R-:W-:-:S06]  /*02d0*/  UMOV UR4, URZ ;  /* 0x000000ff00047c82 */ /* 0x000fcc0008000000 */
.L_x_2:
[----:B------:R-:W-:Y:S02]  /*02e0*/  IMAD.U32 R32, RZ, RZ, UR8 ;  /* 0x00000008ff207e24 */ /* 0x000fe4000f8e00ff */
[----:B------:R-:W-:-:S05]  /*02f0*/  IMAD.U32 R33, RZ, RZ, UR9 ;  /* 0x00000009ff217e24 */ /* 0x000fca000f8e00ff */
[----:B------:R0:W2:Y:S01]  /*0300*/  LDG.E.CONSTANT R5, desc[UR6][R32.64] ;  /* 0x0000000620057981 */ /* 0x0000a2000c1e9900 */
[----:B------:R-:W-:Y:S01]  /*0310*/  LOP3.LUT R3, R20, R11, R18, 0x96, !PT ;  /* 0x0000000b14037212 */ /* 0x000fe200078e9612 */
[----:B------:R-:W-:Y:S01]  /*0320*/  UIADD3 UR4, UPT, UPT, UR4, 0x1, URZ ;  /* 0x0000000104047890 */ /* 0x000fe2000fffe0ff */
[----:B------:R-:W-:Y:S01]  /*0330*/  LOP3.LUT R7, R14, R9, R16, 0x96, !PT ;  /* 0x000000090e077212 */ /* 0x000fe200078e9610 */
[----:B------:R-:W-:Y:S01]  /*0340*/  UIADD3 UR8, UP1, UPT, UR8, 0x4, URZ ;  /* 0x0000000408087890 */ /* 0x000fe2000ff3e0ff */
[----:B------:R-:W-:Y:S01]  /*0350*/  LOP3.LUT R3, R26, R3, R29, 0x96, !PT ;  /* 0x000000031a037212 */ /* 0x000fe200078e961d */
[----:B------:R-:W-:Y:S01]  /*0360*/  UISETP.NE.AND UP0, UPT, UR4, 0x16, UPT ;  /* 0x000000160400788c */ /* 0x000fe2000bf05270 */
[----:B------:R-:W-:Y:S01]  /*0370*/  LOP3.LUT R7, R24, R7, R23, 0x96, !PT ;  /* 0x0000000718077212 */ /* 0x000fe200078e9617 */
[----:B------:R-:W-:Y:S01]  /*0380*/  UIADD3.X UR9, UPT, UPT, URZ, UR9, URZ, UP1, !UPT ;  /* 0x00000009ff097290 */ /* 0x000fe20008ffe4ff */
[----:B------:R-:W-:Y:S02]  /*0390*/  SHF.L.W.U32.HI R34, R3, 0x1, R3 ;  /* 0x0000000103227819 */ /* 0x000fe40000010e03 */
[----:B0-----:R-:W-:-:S02]  /*03a0*/  LOP3.LUT R33, R21, R12, R19, 0x96, !PT ;  /* 0x0000000c15217212 */ /* 0x001fc400078e9613 */
[----:B------:R-:W-:Y:S02]  /*03b0*/  SHF.L.W.U32.HI R32, R7, 0x1, R7 ;  /* 0x0000000107207819 */ /* 0x000fe40000010e07 */
[----:B------:R-:W-:Y:S02]  /*03c0*/  LOP3.LUT R33, R27, R33, R30, 0x96, !PT ;  /* 0x000000211b217212 */ /* 0x000fe400078e961e */
[----:B------:R-:W-:Y:S02]  /*03d0*/  LOP3.LUT R34, R34, R7, RZ, 0x3c, !PT ;  /* 0x0000000722227212 */ /* 0x000fe400078e3cff */
[----:B------:R-:W-:Y:S02]  /*03e0*/  LOP3.LUT R7, R13, R8, R4, 0x96, !PT ;  /* 0x000000080d077212 */ /* 0x000fe400078e9604 */
[----:B------:R-:W-:Y:S02]  /*03f0*/  LOP3.LUT R4, R32, R33, RZ, 0x3c, !PT ;  /* 0x0000002120047212 */ /* 0x000fe400078e3cff */
[----:B------:R-:W-:-:S02]  /*0400*/  LOP3.LUT R6, R15, R10, R17, 0x96, !PT ;  /* 0x0000000a0f067212 */ /* 0x000fc400078e9611 */
[-C--:B------:R-:W-:Y:S02]  /*0410*/  LOP3.LUT R32, R8, R4.reuse, RZ, 0x3c, !PT ;  /* 0x0000000408207212 */ /* 0x080fe400078e3cff */
[-C--:B------:R-:W-:Y:S02]  /*0420*/  LOP3.LUT R13, R13, R4.reuse, RZ, 0x3c, !PT ;  /* 0x000000040d0d7212 */ /* 0x080fe400078e3cff */
[-C--:B------:R-:W-:Y:S02]  /*0430*/  LOP3.LUT R8, R22, R4.reuse, RZ, 0x3c, !PT ;  /* 0x0000000416087212 */ /* 0x080fe400078e3cff */
[C---:B------:R-:W-:Y:S02]  /*0440*/  LOP3.LUT R7, R31.reuse, R7, R22, 0x96, !PT ;  /* 0x000000071f077212 */ /* 0x040fe400078e9616 */
[----:B------:R-:W-:Y:S02]  /*0450*/  LOP3.LUT R4, R31, R4, RZ, 0x3c, !PT ;  /* 0x000000041f047212 */ /* 0x000fe400078e3cff */
[----:B------:R-:W-:-:S02]  /*0460*/  LOP3.LUT R6, R25, R6, R28, 0x96, !PT ;  /* 0x0000000619067212 */ /* 0x000fc400078e961c */
[----:B------:R-:W-:Y:S02]  /*0470*/  SHF.L.W.U32.HI R31, R33, 0x1, R33 ;  /* 0x00000001211f7819 */ /* 0x000fe40000010e21 */
[----:B------:R-:W-:Y:S02]  /*0480*/  SHF.L.W.U32.HI R22, R7, 0x1, R7 ;  /* 0x0000000107167819 */ /* 0x000fe40000010e07 */
[----:B------:R-:W-:Y:S02]  /*0490*/  LOP3.LUT R31, R31, R6, RZ, 0x3c, !PT ;  /* 0x000000061f1f7212 */ /* 0x000fe400078e3cff */
[----:B------:R-:W-:Y:S02]  /*04a0*/  SHF.L.W.U32.HI R6, R6, 0x1, R6 ;  /* 0x0000000106067819 */ /* 0x000fe40000010e06 */
[----:B------:R-:W-:Y:S02]  /*04b0*/  LOP3.LUT R15, R15, R34, RZ, 0x3c, !PT ;  /* 0x000000220f0f7212 */ /* 0x000fe400078e3cff */
[----:B------:R-:W-:-:S02]  /*04c0*/  LOP3.LUT R7, R6, R7, RZ, 0x3c, !PT ;  /* 0x0000000706077212 */ /* 0x000fc400078e3cff */
[----:B------:R-:W-:Y:S02]  /*04d0*/  LOP3.LUT R6, R22, R3, RZ, 0x3c, !PT ;  /* 0x0000000316067212 */ /* 0x000fe400078e3cff */
[----:B------:R-:W-:Y:S02]  /*04e0*/  LOP3.LUT R20, R20, R31, RZ, 0x3c, !PT ;  /* 0x0000001f14147212 */ /* 0x000fe400078e3cff */
[----:B------:R-:W-:Y:S02]  /*04f0*/  LOP3.LUT R21, R21, R6, RZ, 0x3c, !PT ;  /* 0x0000000615157212 */ /* 0x000fe400078e3cff */
[----:B------:R-:W-:Y:S02]  /*0500*/  LOP3.LUT R14, R14, R7, RZ, 0x3c, !PT ;  /* 0x000000070e0e7212 */ /* 0x000fe400078e3cff */
[----:B------:R-:W-:Y:S02]  /*0510*/  LOP3.LUT R10, R10, R34, RZ, 0x3c, !PT ;  /* 0x000000220a0a7212 */ /* 0x000fe400078e3cff */
[----:B------:R-:W-:-:S02]  /*0520*/  LOP3.LUT R11, R11, R31, RZ, 0x3c, !PT ;  /* 0x0000001f0b0b7212 */ /* 0x000fc400078e3cff */
[----:B------:R-:W-:Y:S02]  /*0530*/  LOP3.LUT R12, R12, R6, RZ, 0x3c, !PT ;  /* 0x000000060c0c7212 */ /* 0x000fe400078e3cff */
[----:B------:R-:W-:Y:S02]  /*0540*/  LOP3.LUT R9, R9, R7, RZ, 0x3c, !PT ;  /* 0x0000000709097212 */ /* 0x000fe400078e3cff */
[-C--:B------:R-:W-:Y:S02]  /*0550*/  LOP3.LUT R17, R17, R34.reuse, RZ, 0x3c, !PT ;  /* 0x0000002211117212 */ /* 0x080fe400078e3cff */
[-C--:B------:R-:W-:Y:S02]  /*0560*/  LOP3.LUT R28, R28, R34.reuse, RZ, 0x3c, !PT ;  /* 0x000000221c1c7212 */ /* 0x080fe400078e3cff */
[----:B------:R-:W-:Y:S02]  /*0570*/  LOP3.LUT R25, R25, R34, RZ, 0x3c, !PT ;  /* 0x0000002219197212 */ /* 0x000fe400078e3cff */
[----:B------:R-:W-:-:S02]  /*0580*/  LOP3.LUT R18, R18, R31, RZ, 0x3c, !PT ;  /* 0x0000001f12127212 */ /* 0x000fc400078e3cff */
[-C--:B------:R-:W-:Y:S02]  /*0590*/  LOP3.LUT R29, R29, R31.reuse, RZ, 0x3c, !PT ;  /* 0x0000001f1d1d7212 */ /* 0x080fe400078e3cff */
[----:B------:R-:W-:Y:S02]  /*05a0*/  LOP3.LUT R26, R26, R31, RZ, 0x3c, !PT ;  /* 0x0000001f1a1a7212 */ /* 0x000fe400078e3cff */
[-C--:B------:R-:W-:Y:S02]  /*05b0*/  LOP3.LUT R30, R30, R6.reuse, RZ, 0x3c, !PT ;  /* 0x000000061e1e7212 */ /* 0x080fe400078e3cff */
[-C--:B------:R-:W-:Y:S02]  /*05c0*/  LOP3.LUT R19, R19, R6.reuse, RZ, 0x3c, !PT ;  /* 0x0000000613137212 */ /* 0x080fe400078e3cff */
[----:B------:R-:W-:Y:S02]  /*05d0*/  LOP3.LUT R27, R27, R6, RZ, 0x3c, !PT ;  /* 0x000000061b1b7212 */ /* 0x000fe400078e3cff */
[----:B------:R-:W-:-:S02]  /*05e0*/  LOP3.LUT R3, R24, R7, RZ, 0x3c, !PT ;  /* 0x0000000718037212 */ /* 0x000fc400078e3cff */
[----:B------:R-:W-:Y:S02]  /*05f0*/  SHF.L.W.U32.HI R22, R13, 0x17, R13 ;  /* 0x000000170d167819 */ /* 0x000fe40000010e0d */
[----:B------:R-:W-:Y:S02]  /*0600*/  SHF.L.W.U32.HI R33, R14, 0x2, R14 ;  /* 0x000000020e217819 */ /* 0x000fe40000010e0e */
[----:B------:R-:W-:Y:S02]  /*0610*/  SHF.L.W.U32.HI R34, R15, 0xe, R15 ;  /* 0x0000000e0f227819 */ /* 0x000fe40000010e0f */
[----:B------:R-:W-:Y:S02]  /*0620*/  SHF.L.W.U32.HI R37, R20, 0x1b, R20 ;  /* 0x0000001b14257819 */ /* 0x000fe40000010e14 */
[----:B------:R-:W-:Y:S02]  /*0630*/  SHF.L.W.U32.HI R36, R21, 0x9, R21 ;  /* 0x0000000915247819 */ /* 0x000fe40000010e15 */
[----:B------:R-:W-:-:S02]  /*0640*/  SHF.L.W.U32.HI R32, R32, 0xf, R32 ;  /* 0x0000000f20207819 */ /* 0x000fc40000010e20 */
[----:B------:R-:W-:Y:S02]  /*0650*/  SHF.L.W.U32.HI R31, R9, 0x15, R9 ;  /* 0x00000015091f7819 */ /* 0x000fe40000010e09 */
[----:B------:R-:W-:Y:S02]  /*0660*/  SHF.L.W.U32.HI R6, R10, 0x1c, R10 ;  /* 0x0000001c0a067819 */ /* 0x000fe40000010e0a */
[----:B------:R-:W-:Y:S02]  /*0670*/  SHF.L.W.U32.HI R35, R11, 0x4, R11 ;  /* 0x000000040b237819 */ /* 0x000fe40000010e0b */
[----:B------:R-:W-:Y:S02]  /*0680*/  SHF.L.W.U32.HI R24, R12, 0xd, R12 ;  /* 0x0000000d0c187819 */ /* 0x000fe40000010e0c */
[----:B------:R-:W-:Y:S02]  /*0690*/  LOP3.LUT R23, R23, R7, RZ, 0x3c, !PT ;  /* 0x0000000717177212 */ /* 0x000fe400078e3cff */
[----:B------:R-:W-:-:S02]  /*06a0*/  LOP3.LUT R14, R22, R34, R33, 0xb4, !PT ;  /* 0x00000022160e7212 */ /* 0x000fc400078eb421 */
[----:B------:R-:W-:Y:S02]  /*06b0*/  LOP3.LUT R21, R37, R22, R36, 0xb4, !PT ;  /* 0x0000001625157212 */ /* 0x000fe400078eb424 */
[----:B------:R-:W-:Y:S02]  /*06c0*/  LOP3.LUT R9, R32, R6, R31, 0xb4, !PT ;  /* 0x0000000620097212 */ /* 0x000fe400078eb41f */
[----:B------:R-:W-:Y:S02]  /*06d0*/  LOP3.LUT R10, R31, R35, R6, 0xb4, !PT ;  /* 0x000000231f0a7212 */ /* 0x000fe400078eb406 */
[----:B------:R-:W-:Y:S02]  /*06e0*/  LOP3.LUT R11, R6, R24, R35, 0xb4, !PT ;  /* 0x00000018060b7212 */ /* 0x000fe400078eb423 */
[----:B------:R-:W-:Y:S02]  /*06f0*/  LOP3.LUT R13, R24, R31, R32, 0xb4, !PT ;  /* 0x0000001f180d7212 */ /* 0x000fe400078eb420 */
[----:B------:R-:W-:-:S02]  /*0700*/  LOP3.LUT R15, R33, R37, R34, 0xb4, !PT ;  /* 0x00000025210f7212 */ /* 0x000fc400078eb422 */
[----:B------:R-:W-:Y:S02]  /*0710*/  LOP3.LUT R22, R36, R33, R22, 0xb4, !PT ;  /* 0x0000002124167212 */ /* 0x000fe400078eb416 */
[----:B------:R-:W-:Y:S02]  /*0720*/  LOP3.LUT R12, R35, R32, R24, 0xb4, !PT ;  /* 0x00000020230c7212 */ /* 0x000fe400078eb418 */
[----:B------:R-:W-:Y:S02]  /*0730*/  SHF.L.W.U32.HI R8, R8, 0x18, R8 ;  /* 0x0000001808087819 */ /* 0x000fe40000010e08 */
[----:B------:R-:W-:Y:S02]  /*0740*/  SHF.L.W.U32.HI R31, R23, 0x8, R23 ;  /* 0x00000008171f7819 */ /* 0x000fe40000010e17 */
[----:B------:R-:W-:Y:S02]  /*0750*/  SHF.L.W.U32.HI R6, R28, 0x19, R28 ;  /* 0x000000191c067819 */ /* 0x000fe40000010e1c */
[----:B------:R-:W-:-:S02]  /*0760*/  SHF.L.W.U32.HI R33, R29, 0xb, R29 ;  /* 0x0000000b1d217819 */ /* 0x000fc40000010e1d */
[----:B------:R-:W-:Y:S02]  /*0770*/  SHF.L.W.U32.HI R24, R30, 0x1e, R30 ;  /* 0x0000001e1e187819 */ /* 0x000fe40000010e1e */
[----:B------:R-:W-:Y:S02]  /*0780*/  LOP3.LUT R23, R8, R6, R31, 0xb4, !PT ;  /* 0x0000000608177212 */ /* 0x000fe400078eb41f */
[----:B------:R-:W-:Y:S02]  /*0790*/  LOP3.LUT R28, R31, R33, R6, 0xb4, !PT ;  /* 0x000000211f1c7212 */ /* 0x000fe400078eb406 */
[----:B------:R-:W-:Y:S02]  /*07a0*/  LOP3.LUT R29, R6, R24, R33, 0xb4, !PT ;  /* 0x00000018061d7212 */ /* 0x000fe400078eb421 */
[----:B------:R-:W-:Y:S02]  /*07b0*/  LOP3.LUT R30, R33, R8, R24, 0xb4, !PT ;  /* 0x00000008211e7212 */ /* 0x000fe400078eb418 */
[----:B------:R-:W-:-:S02]  /*07c0*/  LOP3.LUT R31, R24, R31, R8, 0xb4, !PT ;  /* 0x0000001f181f7212 */ /* 0x000fc400078eb408 */
[----:B------:R-:W-:Y:S02]  /*07d0*/  SHF.L.W.U32.HI R4, R4, 0x12, R4 ;  /* 0x0000001204047819 */ /* 0x000fe40000010e04 */
[----:B------:R-:W-:Y:S02]  /*07e0*/  SHF.L.W.U32.HI R3, R3, 0x7, R3 ;  /* 0x0000000703037819 */ /* 0x000fe40000010e03 */
[----:B------:R-:W-:Y:S02]  /*07f0*/  SHF.L.W.U32.HI R6, R25, 0x1d, R25 ;  /* 0x0000001d19067819 */ /* 0x000fe40000010e19 */
[----:B------:R-:W-:Y:S02]  /*0800*/  SHF.L.W.U32.HI R33, R26, 0x14, R26 ;  /* 0x000000141a217819 */ /* 0x000fe40000010e1a */
[----:B------:R-:W-:Y:S02]  /*0810*/  SHF.L.W.U32.HI R8, R27, 0xc, R27 ;  /* 0x0000000c1b087819 */ /* 0x000fe40000010e1b */
[----:B------:R-:W-:-:S02]  /*0820*/  LOP3.LUT R24, R4, R6, R3, 0xb4, !PT ;  /* 0x0000000604187212 */ /* 0x000fc400078eb403 */
[----:B------:R-:W-:Y:S02]  /*0830*/  LOP3.LUT R27, R33, R4, R8, 0xb4, !PT ;  /* 0x00000004211b7212 */ /* 0x000fe400078eb408 */
[----:B------:R-:W-:Y:S02]  /*0840*/  LOP3.LUT R25, R3, R33, R6, 0xb4, !PT ;  /* 0x0000002103197212 */ /* 0x000fe400078eb406 */
[----:B------:R-:W-:Y:S02]  /*0850*/  LOP3.LUT R26, R6, R8, R33, 0xb4, !PT ;  /* 0x00000008061a7212 */ /* 0x000fe400078eb421 */
[----:B------:R-:W-:Y:S02]  /*0860*/  LOP3.LUT R4, R8, R3, R4, 0xb4, !PT ;  /* 0x0000000308047212 */ /* 0x000fe400078eb404 */
[----:B------:R-:W-:Y:S02]  /*0870*/  SHF.L.W.U32.HI R8, R19, 0xa, R19 ;  /* 0x0000000a13087819 */ /* 0x000fe40000010e13 */
[----:B------:R-:W-:-:S02]  /*0880*/  SHF.L.W.U32.HI R6, R17, 0x1, R17 ;  /* 0x0000000111067819 */ /* 0x000fc40000010e11 */
[----:B------:R-:W-:Y:S02]  /*0890*/  SHF.L.W.U32.HI R3, R17, 0x3, R17 ;  /* 0x0000000311037819 */ /* 0x000fe40000010e11 */
[----:B------:R-:W-:Y:S02]  /*08a0*/  SHF.L.W.U32.HI R32, R18, 0x6, R18 ;  /* 0x0000000612207819 */ /* 0x000fe40000010e12 */
[-CC-:B------:R-:W-:Y:S02]  /*08b0*/  LOP3.LUT R19, R8, R16.reuse, R7.reuse, 0x6, !PT ;  /* 0x0000001008137212 */ /* 0x180fe400078e0607 */
[----:B------:R-:W-:Y:S02]  /*08c0*/  LOP3.LUT R33, R6, R16, R7, 0x90, !PT ;  /* 0x0000001006217212 */ /* 0x000fe400078e9007 */
[----:B------:R-:W-:Y:S02]  /*08d0*/  LOP3.LUT R18, R3, R8, R32, 0xb4, !PT ;  /* 0x0000000803127212 */ /* 0x000fe400078eb420 */
[----:B------:R-:W-:-:S02]  /*08e0*/  LOP3.LUT R20, R34, R36, R37, 0xb4, !PT ;  /* 0x0000002422147212 */ /* 0x000fc400078eb425 */
[----:B------:R-:W-:Y:S02]  /*08f0*/  LOP3.LUT R17, R6, R32, R3, 0xb4, !PT ;  /* 0x0000002006117212 */ /* 0x000fe400078eb403 */
[----:B------:R-:W-:Y:S02]  /*0900*/  LOP3.LUT R8, R33, R8, RZ, 0x3c, !PT ;  /* 0x0000000821087212 */ /* 0x000fe400078e3cff */
[----:B------:R-:W-:Y:S02]  /*0910*/  LOP3.LUT R19, R19, R32, RZ, 0x3c, !PT ;  /* 0x0000002013137212 */ /* 0x000fe400078e3cff */
[----:B--2---:R-:W-:-:S04]  /*0920*/  LOP3.LUT R5, R5, R3, R6, 0xb4, !PT ;  /* 0x0000000305057212 */ /* 0x004fc800078eb406 */
[----:B------:R-:W-:Y:S01]  /*0930*/  LOP3.LUT R16, R5, R16, R7, 0x96, !PT ;  /* 0x0000001005107212 */ /* 0x000fe200078e9607 */
[----:B------:R-:W-:Y:S06]  /*0940*/  BRA.U UP0, `(.L_x_2) ;  /* 0xfffffff900647547 */ /* 0x000fec000b83ffff */
[----:B------:R-:W-:Y:S01]  /*0950*/  IMAD.MOV.U32 R32, RZ, RZ, R19 ;  /* 0x000000ffff207224 */ /* 0x000fe200078e0013 */
[----:B------:R-:W-:Y:S01]  /*0960*/  LOP3.LUT R3, R16, 0x811c9dc5, RZ, 0x3c, !PT ;  /* 0x811c9dc510037812 */ /* 0x000fe200078e3cff */
[----:B------:R-:W-:Y:S01]  /*0970*/  IMAD.MOV.U32 R33, RZ, RZ, R8 ;  /* 0x000000ffff217224 */ /* 0x000fe200078e0008 */
[----:B------:R-:W-:Y:S01]  /*0980*/  STL.128 [R1+0x40], R28 ;  /* 0x0000401c01007387 */ /* 0x000fe20000100c00 */
[----:B------:R-:W-:Y:S02]  /*0990*/  IMAD.MOV.U32 R34, RZ, RZ, R9 ;  /* 0x000000ffff227224 */ /* 0x000fe400078e0009 */
[----:B------:R-:W-:Y:S01]  /*09a0*/  IMAD.MOV.U32 R35, RZ, RZ, R10 ;  /* 0x000000ffff237224 */ /* 0x000fe200078e000a */
[----:B------:R-:W-:Y:S01]  /*09b0*/  STL.128 [R1+0x10], R8 ;  /* 0x0000100801007387 */ /* 0x000fe20000100c00 */
[----:B------:R-:W-:Y:S02]  /*09c0*/  IMAD.MOV.U32 R5, RZ, RZ, R16 ;  /* 0x000000ffff057224 */ /* 0x000fe400078e0010 */
[----:B------:R-:W-:Y:S01]  /*09d0*/  IMAD.MOV.U32 R6, RZ, RZ, R17 ;  /* 0x000000ffff067224 */ /* 0x000fe200078e0011 */
[----:B------:R0:W-:Y:S01]  /*09e0*/  STL.128 [R1+0x70], R32 ;  /* 0x0000702001007387 */ /* 0x0001e20000100c00 */
[----:B------:R-:W-:-:S02]  /*09f0*/  IMAD.MOV.U32 R7, RZ, RZ, R18 ;  /* 0x000000ffff077224 */ /* 0x000fc400078e0012 */
[----:B------:R-:W-:Y:S01]  /*0a00*/  IMAD R3, R3, 0x1000193, RZ ;  /* 0x0100019303037824 */ /* 0x000fe200078e02ff */
[----:B------:R-:W-:Y:S01]  /*0a10*/  STL.128 [R1+0x50], R24 ;  /* 0x0000501801007387 */ /* 0x000fe20000100c00 */
[----:B------:R-:W-:Y:S02]  /*0a20*/  IMAD.MOV.U32 R36, RZ, RZ, R11 ;  /* 0x000000ffff247224 */ /* 0x000fe400078e000b */
[----:B------:R-:W-:Y:S01]  /*0a30*/  IMAD.MOV.U32 R37, RZ, RZ, R12 ;  /* 0x000000ffff257224 */ /* 0x000fe200078e000c */
[----:B------:R1:W-:Y:S01]  /*0a40*/  STL.128 [R1+0x60], R4 ;  /* 0x0000600401007387 */ /* 0x0003e20000100c00 */
[----:B------:R-:W-:Y:S02]  /*0a50*/  IMAD.MOV.U32 R38, RZ, RZ, R13 ;  /* 0x000000ffff267224 */ /* 0x000fe400078e000d */
[----:B------:R-:W-:Y:S01]  /*0a60*/  IMAD.MOV.U32 R39, RZ, RZ, R14 ;  /* 0x000000ffff277224 */ /* 0x000fe200078e000e */
[----:B------:R-:W-:Y:S01]  /*0a70*/  STL.128 [R1+0x20], R12 ;  /* 0x0000200c01007387 */ /* 0x000fe20000100c00 */
[----:B------:R-:W-:-:S02]  /*0a80*/  IMAD.MOV.U32 R40, RZ, RZ, R15 ;  /* 0x000000ffff287224 */ /* 0x000fc400078e000f */
[----:B------:R-:W-:Y:S01]  /*0a90*/  IMAD.MOV.U32 R43, RZ, RZ, R22 ;  /* 0x000000ffff2b7224 */ /* 0x000fe200078e0016 */
[----:B------:R2:W-:Y:S01]  /*0aa0*/  STL.128 [R1], R16 ;  /* 0x0000001001007387 */ /* 0x0005e20000100c00 */
[----:B0-----:R-:W-:Y:S02]  /*0ab0*/  IMAD.MOV.U32 R33, RZ, RZ, R28 ;  /* 0x000000ffff217224 */ /* 0x001fe400078e001c */
[----:B------:R-:W-:Y:S01]  /*0ac0*/  IMAD.MOV.U32 R34, RZ, RZ, R29 ;  /* 0x000000ffff227224 */ /* 0x000fe200078e001d */
[----:B------:R-:W-:Y:S01]  /*0ad0*/  STL.128 [R1+0x80], R36 ;  /* 0x0000802401007387 */ /* 0x000fe20000100c00 */
[----:B------:R-:W-:Y:S02]  /*0ae0*/  IMAD.MOV.U32 R35, RZ, RZ, R30 ;  /* 0x000000ffff237224 */ /* 0x000fe400078e001e */
[----:B------:R-:W-:Y:S01]  /*0af0*/  IMAD.MOV.U32 R28, RZ, RZ, R31 ;  /* 0x000000ffff1c7224 */ /* 0x000fe200078e001f */
[----:B------:R-:W-:Y:S01]  /*0b00*/  STL.128 [R1+0x30], R20 ;  /* 0x0000301401007387 */ /* 0x000fe20000100c00 */
[----:B-1----:R-:W-:-:S02]  /*0b10*/  IMAD.MOV.U32 R6, RZ, RZ, R8 ;  /* 0x000000ffff067224 */ /* 0x002fc400078e0008 */
[----:B------:R-:W-:Y:S02]  /*0b20*/  IMAD.MOV.U32 R7, RZ, RZ, R9 ;  /* 0x000000ffff077224 */ /* 0x000fe400078e0009 */
[----:B------:R-:W-:Y:S02]  /*0b30*/  IMAD.MOV.U32 R8, RZ, RZ, R10 ;  /* 0x000000ffff087224 */ /* 0x000fe400078e000a */
[----:B------:R-:W-:Y:S02]  /*0b40*/  IMAD.MOV.U32 R9, RZ, RZ, R11 ;  /* 0x000000ffff097224 */ /* 0x000fe400078e000b */
[----:B------:R-:W-:Y:S02]  /*0b50*/  IMAD.MOV.U32 R29, RZ, RZ, R24 ;  /* 0x000000ffff1d7224 */ /* 0x000fe400078e0018 */
[----:B------:R-:W-:Y:S02]  /*0b60*/  IMAD.MOV.U32 R30, RZ, RZ, R25 ;  /* 0x000000ffff1e7224 */ /* 0x000fe400078e0019 */
[----:B------:R-:W-:-:S02]  /*0b70*/  IMAD.MOV.U32 R31, RZ, RZ, R26 ;  /* 0x000000ffff1f7224 */ /* 0x000fc400078e001a */
[----:B------:R-:W-:Y:S02]  /*0b80*/  IMAD.MOV.U32 R10, RZ, RZ, R12 ;  /* 0x000000ffff0a7224 */ /* 0x000fe400078e000c */
[----:B------:R-:W-:Y:S01]  /*0b90*/  IMAD.MOV.U32 R11, RZ, RZ, R13 ;  /* 0x000000ffff0b7224 */ /* 0x000fe200078e000d */
[----:B------:R0:W-:Y:S01]  /*0ba0*/  STL.128 [R1+0xb0], R28 ;  /* 0x0000b01c01007387 */ /* 0x0001e20000100c00 */
[----:B------:R-:W-:Y:S02]  /*0bb0*/  IMAD.MOV.U32 R24, RZ, RZ, R27 ;  /* 0x000000ffff187224 */ /* 0x000fe400078e001b */
[----:B------:R-:W-:Y:S01]  /*0bc0*/  IMAD.MOV.U32 R25, RZ, RZ, R4 ;  /* 0x000000ffff197224 */ /* 0x000fe200078e0004 */
[----:B------:R1:W-:Y:S01]  /*0bd0*/  STL.128 [R1+0xe0], R8 ;  /* 0x0000e00801007387 */ /* 0x0003e20000100c00 */
[----:B------:R-:W-:Y:S01]  /*0be0*/  IMAD.MOV.U32 R26, RZ, RZ, R16 ;  /* 0x000000ffff1a7224 */ /* 0x000fe200078e0010 */
[----:B--2---:R-:W-:Y:S01]  /*0bf0*/  LOP3.LUT R16, R3, R17, RZ, 0x3c, !PT ;  /* 0x0000001103107212 */ /* 0x004fe200078e3cff */
[----:B------:R-:W-:-:S02]  /*0c00*/  IMAD.MOV.U32 R12, RZ, RZ, R14 ;  /* 0x000000ffff0c7224 */ /* 0x000fc400078e000e */
[----:B------:R-:W-:Y:S02]  /*0c10*/  IMAD.MOV.U32 R13, RZ, RZ, R15 ;  /* 0x000000ffff0d7224 */ /* 0x000fe400078e000f */
[----:B------:R-:W-:Y:S02]  /*0c20*/  IMAD.MOV.U32 R41, RZ, RZ, R20 ;  /* 0x000000ffff297224 */ /* 0x000fe400078e0014 */
[----:B------:R-:W-:Y:S02]  /*0c30*/  IMAD.MOV.U32 R42, RZ, RZ, R21 ;  /* 0x000000ffff2a7224 */ /* 0x000fe400078e0015 */
[----:B------:R-:W-:Y:S02]  /*0c40*/  IMAD.MOV.U32 R32, RZ, RZ, R23 ;  /* 0x000000ffff207224 */ /* 0x000fe400078e0017 */
[----:B------:R-:W-:Y:S01]  /*0c50*/  IMAD.MOV.U32 R27, RZ, RZ, R17 ;  /* 0x000000ffff1b7224 */ /* 0x000fe200078e0011 */
[----:B------:R1:W-:Y:S01]  /*0c60*/  STL.128 [R1+0x90], R40 ;  /* 0x0000902801007387 */ /* 0x0003e20000100c00 */
[----:B------:R-:W-:-:S02]  /*0c70*/  IMAD.MOV.U32 R4, RZ, RZ, R18 ;  /* 0x000000ffff047224 */ /* 0x000fc400078e0012 */
[----:B------:R-:W-:Y:S01]  /*0c80*/  IMAD.MOV.U32 R5, RZ, RZ, R19 ;  /* 0x000000ffff057224 */ /* 0x000fe200078e0013 */
[----:B------:R1:W-:Y:S01]  /*0c90*/  STL.128 [R1+0xa0], R32 ;  /* 0x0000a02001007387 */ /* 0x0003e20000100c00 */
[----:B------:R-:W-:Y:S02]  /*0ca0*/  IMAD.MOV.U32 R14, RZ, RZ, R20 ;  /* 0x000000ffff0e7224 */ /* 0x000fe400078e0014 */
[----:B------:R-:W-:Y:S01]  /*0cb0*/  IMAD.MOV.U32 R15, RZ, RZ, R21 ;  /* 0x000000ffff0f7224 */ /* 0x000fe200078e0015 */
[----:B------:R1:W-:Y:S01]  /*0cc0*/  STL.128 [R1+0xc0], R24 ;  /* 0x0000c01801007387 */ /* 0x0003e20000100c00 */
[----:B------:R-:W-:Y:S02]  /*0cd0*/  IMAD R16, R16, 0x1000193, RZ ;  /* 0x0100019310107824 */ /* 0x000fe400078e02ff */
[----:B0-----:R-:W-:Y:S01]  /*0ce0*/  IMAD.MOV.U32 R28, RZ, RZ, RZ ;  /* 0x000000ffff1c7224 */ /* 0x001fe200078e00ff */
[----:B------:R1:W-:Y:S02]  /*0cf0*/  STL.128 [R1+0xd0], R4 ;  /* 0x0000d00401007387 */ /* 0x0003e40000100c00 */
[----:B------:R-:W-:-:S02]  /*0d00*/  LOP3.LUT R17, R16, R18, RZ, 0x3c, !PT ;  /* 0x0000001210117212 */ /* 0x000fc400078e3cff */
[----:B------:R1:W-:Y:S03]  /*0d10*/  STL.128 [R1+0xf0], R12 ;  /* 0x0000f00c01007387 */ /* 0x0003e60000100c00 */
[----:B------:R-:W-:-:S05]  /*0d20*/  IMAD R17, R17, 0x1000193, RZ ;  /* 0x0100019311117824 */ /* 0x000fca00078e02ff */
[----:B------:R-:W-:-:S05]  /*0d30*/  LOP3.LUT R19, R17, R19, RZ, 0x3c, !PT ;  /* 0x0000001311137212 */ /* 0x000fca00078e3cff */
[----:B------:R-:W-:-:S07]  /*0d40*/  IMAD R19, R19, 0x1000193, RZ ;  /* 0x0100019313137824 */ /* 0x000fce00078e02ff */
.L_x_9:
[C---:B------:R-:W-:Y:S01]  /*0d50*/  VIADD R18, R28.reuse, 0x1 ;  /* 0x000000011c127836 */ /* 0x040fe20000000000 */
[----:B------:R-:W0:Y:S01]  /*0d60*/  LDCU UR4, c[0x3][0x58] ;  /* 0x00c00b00ff0477ac */ /* 0x000e220008000800 */
[----:B-1----:R-:W-:Y:S01]  /*0d70*/  IMAD R6, R28, 0x4, R1 ;  /* 0x000000041c067824 */ /* 0x002fe200078e0201 */
[----:B------:R-:W1:Y:S01]  /*0d80*/  LDC.64 R36, c[0x0][0x380] ;  /* 0x0000e000ff247b82 */ /* 0x000e620000000a00 */
[----:B------:R-:W-:Y:S01]  /*0d90*/  IMAD.SHL.U32 R4, R18, 0x4, RZ ;  /* 0x0000000412047824 */ /* 0x000fe200078e00ff */
[----:B------:R-:W2:Y:S04]  /*0da0*/  LDL.128 R12, [R1+0x30] ;  /* 0x00003000010c7983 */ /* 0x000ea80000100c00 */
[----:B------:R-:W-:Y:S01]  /*0db0*/  LOP3.LUT R4, R4, 0xfc, RZ, 0xc0, !PT ;  /* 0x000000fc04047812 */ /* 0x000fe200078ec0ff */
[----:B------:R-:W3:Y:S04]  /*0dc0*/  LDL R7, [R6] ;  /* 0x0000000006077983 */ /* 0x000ee80000100800 */
[----:B------:R-:W-:-:S05]  /*0dd0*/  IMAD.IADD R9, R1, 0x1, R4 ;  /* 0x0000000101097824 */ /* 0x000fca00078e0204 */
[----:B------:R-:W3:Y:S01]  /*0de0*/  LDL R4, [R9] ;  /* 0x0000000009047983 */ /* 0x000ee20000100800 */
[----:B0-----:R-:W0:Y:S08]  /*0df0*/  I2F.U32.RP R8, UR4 ;  /* 0x0000000400087d06 */ /* 0x001e300008209000 */
[----:B0-----:R-:W0:Y:S02]  /*0e00*/  MUFU.RCP R8, R8 ;  /* 0x0000000800087308 */ /* 0x001e240000001000 */
[----:B0-----:R-:W-:-:S06]  /*0e10*/  VIADD R5, R8, 0xffffffe ;  /* 0x0ffffffe08057836 */ /* 0x001fcc0000000000 */
[----:B------:R-:W0:Y:S02]  /*0e20*/  F2I.FTZ.U32.TRUNC.NTZ R5, R5 ;  /* 0x0000000500057305 */ /* 0x000e24000021f000 */
[----:B0-----:R-:W-:-:S04]  /*0e30*/  IMAD.MOV R11, RZ, RZ, -R5 ;  /* 0x000000ffff0b7224 */ /* 0x001fc800078e0a05 */
[----:B------:R-:W-:Y:S01]  /*0e40*/  IMAD R11, R11, UR4, RZ ;  /* 0x000000040b0b7c24 */ /* 0x000fe2000f8e02ff */
[----:B------:R-:W-:Y:S02]  /*0e50*/  ISETP.NE.U32.AND P1, PT, RZ, UR4, PT ;  /* 0x00000004ff007c0c */ /* 0x000fe4000bf25070 */
[----:B---3--:R-:W-:Y:S01]  /*0e60*/  LOP3.LUT R7, R28, R7, R4, 0x96, !PT ;  /* 0x000000071c077212 */ /* 0x008fe200078e9604 */
[----:B------:R-:W-:-:S04]  /*0e70*/  IMAD.MOV.U32 R4, RZ, RZ, RZ ;  /* 0x000000ffff047224 */ /* 0x000fc800078e00ff */
[----:B------:R-:W-:Y:S02]  /*0e80*/  IMAD.HI.U32 R4, R5, R11, R4 ;  /* 0x0000000b05047227 */ /* 0x000fe400078e0004 */
[----:B------:R-:W3:Y:S02]  /*0e90*/  LDL.128 R8, [R1] ;  /* 0x0000000001087983 */ /* 0x000ee40000100c00 */
[----:B------:R-:W-:-:S04]  /*0ea0*/  IMAD R7, R7, 0x1000193, RZ ;  /* 0x0100019307077824 */ /* 0x000fc800078e02ff */
[----:B------:R-:W-:-:S04]  /*0eb0*/  IMAD.HI.U32 R4, R4, R7, RZ ;  /* 0x0000000704047227 */ /* 0x000fc800078e00ff */
[----:B------:R-:W-:-:S04]  /*0ec0*/  IMAD.MOV R4, RZ, RZ, -R4 ;  /* 0x000000ffff047224 */ /* 0x000fc800078e0a04 */
[----:B------:R-:W-:-:S05]  /*0ed0*/  IMAD R7, R4, UR4, R7 ;  /* 0x0000000404077c24 */ /* 0x000fca000f8e0207 */
[----:B------:R-:W-:-:S13]  /*0ee0*/  ISETP.GE.U32.AND P0, PT, R7, UR4, PT ;  /* 0x0000000407007c0c */ /* 0x000fda000bf06070 */
[----:B------:R-:W-:-:S05]  /*0ef0*/  @P0 VIADD R7, R7, -UR4 ;  /* 0x8000000407070c36 */ /* 0x000fca0008000000 */
[----:B------:R-:W-:-:S13]  /*0f00*/  ISETP.GE.U32.AND P0, PT, R7, UR4, PT ;  /* 0x0000000407007c0c */ /* 0x000fda000bf06070 */
[----:B------:R-:W-:Y:S01]  /*0f10*/  @P0 VIADD R7, R7, -UR4 ;  /* 0x8000000407070c36 */ /* 0x000fe20008000000 */
[----:B------:R-:W-:-:S05]  /*0f20*/  @!P1 LOP3.LUT R7, RZ, UR4, RZ, 0x33, !PT ;  /* 0x00000004ff079c12 */ /* 0x000fca000f8e33ff */
[----:B------:R-:W-:-:S04]  /*0f30*/  IMAD.SHL.U32 R7, R7, 0x10, RZ ;  /* 0x0000001007077824 */ /* 0x000fc800078e00ff */
[----:B-1----:R-:W-:Y:S02]  /*0f40*/  IMAD.WIDE.U32 R36, R7, 0x4, R36 ;  /* 0x0000000407247825 */ /* 0x002fe400078e0024 */
[----:B------:R-:W4:Y:S04]  /*0f50*/  LDL.128 R4, [R1+0x10] ;  /* 0x0000100001047983 */ /* 0x000f280000100c00 */
[----:B------:R-:W3:Y:S04]  /*0f60*/  LDG.E.CONSTANT R35, desc[UR6][R36.64] ;  /* 0x0000000624237981 */ /* 0x000ee8000c1e9900 */
[----:B------:R-:W5:Y:S04]  /*0f70*/  LDG.E.CONSTANT R20, desc[UR6][R36.64+0x4] ;  /* 0x0000040624147981 */ /* 0x000f68000c1e9900 */
[----:B------:R-:W2:Y:S04]  /*0f80*/  LDG.E.CONSTANT R21, desc[UR6][R36.64+0x8] ;  /* 0x0000080624157981 */ /* 0x000ea8000c1e9900 */
[----:B------:R-:W4:Y:S04]  /*0f90*/  LDG.E.CONSTANT R22, desc[UR6][R36.64+0xc] ;  /* 0x00000c0624167981 */ /* 0x000f28000c1e9900 */
        /* <DEDUP_REMOVED lines=11> */
[----:B------:R-:W4:Y:S01]  /*1050*/  LDG.E.CONSTANT R34, desc[UR6][R36.64+0x3c] ;  /* 0x00003c0624227981 */ /* 0x000f22000c1e9900 */
[----:B---3--:R-:W-:-:S02]  /*1060*/  LOP3.LUT R35, R35, R8, RZ, 0x3c, !PT ;  /* 0x0000000823237212 */ /* 0x008fc400078e3cff */
[----:B-----5:R-:W-:Y:S02]  /*1070*/  LOP3.LUT R20, R20, R9, RZ, 0x3c, !PT ;  /* 0x0000000914147212 */ /* 0x020fe400078e3cff */
[----:B--2---:R-:W-:Y:S02]  /*1080*/  LOP3.LUT R21, R21, R10, RZ, 0x3c, !PT ;  /* 0x0000000a15157212 */ /* 0x004fe400078e3cff */
[----:B----4-:R-:W-:Y:S02]  /*1090*/  LOP3.LUT R22, R22, R11, RZ, 0x3c, !PT ;  /* 0x0000000b16167212 */ /* 0x010fe400078e3cff */
[----:B------:R-:W2:Y:S01]  /*10a0*/  LDL.128 R8, [R1+0x20] ;  /* 0x0000200001087983 */ /* 0x000ea20000100c00 */
[----:B------:R-:W-:Y:S02]  /*10b0*/  LOP3.LUT R23, R24, R5, RZ, 0x3c, !PT ;  /* 0x0000000518177212 */ /* 0x000fe400078e3cff */
[----:B------:R-:W-:Y:S02]  /*10c0*/  LOP3.LUT R24, R25, R6, RZ, 0x3c, !PT ;  /* 0x0000000619187212 */ /* 0x000fe400078e3cff */
[----:B------:R-:W-:Y:S01]  /*10d0*/  LOP3.LUT R25, R26, R7, RZ, 0x3c, !PT ;  /* 0x000000071a197212 */ /* 0x000fe200078e3cff */
[----:B------:R-:W-:-:S02]  /*10e0*/  IMAD R5, R20, 0x1000193, RZ ;  /* 0x0100019314057824 */ /* 0x000fc400078e02ff */
[----:B------:R-:W-:Y:S02]  /*10f0*/  IMAD R6, R21, 0x1000193, RZ ;  /* 0x0100019315067824 */ /* 0x000fe400078e02ff */
[----:B------:R-:W-:Y:S01]  /*1100*/  IMAD R7, R22, 0x1000193, RZ ;  /* 0x0100019316077824 */ /* 0x000fe200078e02ff */
[----:B------:R-:W-:Y:S01]  /*1110*/  LOP3.LUT R33, R33, R4, RZ, 0x3c, !PT ;  /* 0x0000000421217212 */ /* 0x000fe200078e3cff */
[----:B------:R-:W-:Y:S01]  /*1120*/  IMAD R4, R35, 0x1000193, RZ ;  /* 0x0100019323047824 */ /* 0x000fe200078e02ff */
[----:B------:R-:W-:-:S04]  /*1130*/  LOP3.LUT R34, R34, R15, RZ, 0x3c, !PT ;  /* 0x0000000f22227212 */ /* 0x000fc800078e3cff */
[----:B------:R0:W-:Y:S01]  /*1140*/  STL.128 [R1], R4 ;  /* 0x0000000401007387 */ /* 0x0001e20000100c00 */
[----:B------:R-:W-:Y:S01]  /*1150*/  ISETP.NE.AND P0, PT, R18, 0x40, PT ;  /* 0x000000401200780c */ /* 0x000fe20003f05270 */
[----:B------:R-:W-:Y:S01]  /*1160*/  UMOV UR4, URZ ;  /* 0x000000ff00047c82 */ /* 0x000fe20008000000 */
[----:B--2---:R-:W-:Y:S02]  /*1170*/  LOP3.LUT R26, R27, R8, RZ, 0x3c, !PT ;  /* 0x000000081b1a7212 */ /* 0x004fe400078e3cff */
[----:B------:R-:W-:Y:S02]  /*1180*/  LOP3.LUT R27, R28, R9, RZ, 0x3c, !PT ;  /* 0x000000091c1b7212 */ /* 0x000fe400078e3cff */
[----:B------:R-:W-:Y:S02]  /*1190*/  LOP3.LUT R28, R29, R10, RZ, 0x3c, !PT ;  /* 0x0000000a1d1c7212 */ /* 0x000fe400078e3cff */
[----:B------:R-:W-:Y:S02]  /*11a0*/  LOP3.LUT R29, R30, R11, RZ, 0x3c, !PT ;  /* 0x0000000b1e1d7212 */ /* 0x000fe400078e3cff */
[----:B------:R-:W-:-:S02]  /*11b0*/  LOP3.LUT R30, R31, R12, RZ, 0x3c, !PT ;  /* 0x0000000c1f1e7212 */ /* 0x000fc400078e3cff */
[----:B------:R-:W-:Y:S02]  /*11c0*/  LOP3.LUT R31, R32, R13, RZ, 0x3c, !PT ;  /* 0x0000000d201f7212 */ /* 0x000fe400078e3cff */
[----:B------:R-:W-:Y:S01]  /*11d0*/  LOP3.LUT R32, R39, R14, RZ, 0x3c, !PT ;  /* 0x0000000e27207212 */ /* 0x000fe200078e3cff */
        /* <DEDUP_REMOVED lines=10> */
[----:B------:R-:W-:-:S02]  /*1280*/  IMAD R22, R32, 0x1000193, RZ ;  /* 0x0100019320167824 */ /* 0x000fc400078e02ff */
[----:B------:R-:W-:Y:S01]  /*1290*/  IMAD R23, R34, 0x1000193, RZ ;  /* 0x0100019322177824 */ /* 0x000fe200078e02ff */
[----:B------:R0:W-:Y:S04]  /*12a0*/  STL.128 [R1+0x10], R8 ;  /* 0x0000100801007387 */ /* 0x0001e80000100c00 */
[----:B------:R0:W-:Y:S04]  /*12b0*/  STL.128 [R1+0x20], R12 ;  /* 0x0000200c01007387 */ /* 0x0001e80000100c00 */
[----:B------:R0:W-:Y:S01]  /*12c0*/  STL.128 [R1+0x30], R20 ;  /* 0x0000301401007387 */ /* 0x0001e20000100c00 */
[----:B------:R-:W-:-:S07]  /*12d0*/  IMAD.MOV.U32 R28, RZ, RZ, R18 ;  /* 0x000000ffff1c7224 */ /* 0x000fce00078e0012 */
.L_x_8:
[----:B0-----:R-:W-:Y:S02]  /*12e0*/  IMAD.SHL.U32 R4, R17, 0x20000, RZ ;  /* 0x0002000011047824 */ /* 0x001fe400078e00ff */
[----:B------:R-:W-:Y:S02]  /*12f0*/  IMAD.MOV.U32 R10, RZ, RZ, 0x10dcd ;  /* 0x00010dcdff0a7424 */ /* 0x000fe400078e00ff */
[----:B------:R-:W-:Y:S01]  /*1300*/  IMAD.MOV.U32 R12, RZ, RZ, 0x1c587629 ;  /* 0x1c587629ff0c7424 */ /* 0x000fe200078e00ff */
[----:B------:R-:W-:-:S04]  /*1310*/  LOP3.LUT R4, R4, R17, RZ, 0x3c, !PT ;  /* 0x0000001104047212 */ /* 0x000fc800078e3cff */
[----:B-1----:R-:W-:-:S04]  /*1320*/  SHF.R.U32.HI R5, RZ, 0xd, R4 ;  /* 0x0000000dff057819 */ /* 0x002fc80000011604 */
[----:B------:R-:W-:Y:S02]  /*1330*/  LOP3.LUT R4, R5, R4, RZ, 0x3c, !PT ;  /* 0x0000000405047212 */ /* 0x000fe400078e3cff */
[----:B------:R-:W-:Y:S02]  /*1340*/  SHF.R.U32.HI R5, RZ, 0x10, R16 ;  /* 0x00000010ff057819 */ /* 0x000fe40000011610 */
[----:B------:R-:W-:Y:S01]  /*1350*/  LOP3.LUT R16, R16, 0xffff, RZ, 0xc0, !PT ;  /* 0x0000ffff10107812 */ /* 0x000fe200078ec0ff */
[----:B------:R-:W-:-:S04]  /*1360*/  IMAD.SHL.U32 R7, R4, 0x20, RZ ;  /* 0x0000002004077824 */ /* 0x000fc800078e00ff */
[----:B------:R-:W-:Y:S01]  /*1370*/  IMAD R5, R16, 0x4650, R5 ;  /* 0x0000465010057824 */ /* 0x000fe200078e0205 */
[----:B------:R-:W-:-:S04]  /*1380*/  LOP3.LUT R4, R7, R4, RZ, 0x3c, !PT ;  /* 0x0000000407047212 */ /* 0x000fc800078e3cff */
[----:B------:R-:W-:Y:S01]  /*1390*/  SHF.R.U32.HI R6, RZ, 0x10, R5 ;  /* 0x00000010ff067819 */ /* 0x000fe20000011605 */
[----:B------:R-:W-:-:S05]  /*13a0*/  IMAD.SHL.U32 R7, R4, 0x20000, RZ ;  /* 0x0002000004077824 */ /* 0x000fca00078e00ff */
[----:B------:R-:W-:Y:S02]  /*13b0*/  LOP3.LUT R8, R7, R4, RZ, 0x3c, !PT ;  /* 0x0000000407087212 */ /* 0x000fe400078e3cff */
[----:B------:R-:W-:Y:S02]  /*13c0*/  LOP3.LUT R7, R5, 0xffff, RZ, 0xc0, !PT ;  /* 0x0000ffff05077812 */ /* 0x000fe400078ec0ff */
[----:B------:R-:W-:-:S03]  /*13d0*/  SHF.R.U32.HI R9, RZ, 0xd, R8 ;  /* 0x0000000dff097819 */ /* 0x000fc60000011608 */
[----:B------:R-:W-:Y:S01]  /*13e0*/  IMAD R7, R7, 0x4650, R6 ;  /* 0x0000465007077824 */ /* 0x000fe200078e0206 */
[----:B------:R-:W-:Y:S01]  /*13f0*/  LOP3.LUT R9, R9, R8, RZ, 0x3c, !PT ;  /* 0x0000000809097212 */ /* 0x000fe200078e3cff */
[C---:B------:R-:W-:Y:S02]  /*1400*/  IMAD R6, R19.reuse, R10, 0x12d687 ;  /* 0x0012d68713067424 */ /* 0x040fe400078e020a */
[----:B------:R-:W-:Y:S02]  /*1410*/  IMAD R10, R19, R12, -0x256b845e ;  /* 0xda947ba2130a7424 */ /* 0x000fe400078e020c */
[----:B------:R-:W-:Y:S01]  /*1420*/  IMAD.SHL.U32 R8, R9, 0x20, RZ ;  /* 0x0000002009087824 */ /* 0x000fe200078e00ff */
[----:B------:R-:W-:Y:S02]  /*1430*/  LOP3.LUT R5, R5, R6, RZ, 0x3c, !PT ;  /* 0x0000000605057212 */ /* 0x000fe400078e3cff */
[----:B------:R-:W-:Y:S02]  /*1440*/  LOP3.LUT R11, R7, R10, RZ, 0x3c, !PT ;  /* 0x0000000a070b7212 */ /* 0x000fe400078e3cff */
[----:B------:R-:W-:Y:S01]  /*1450*/  LOP3.LUT R8, R8, R9, RZ, 0x3c, !PT ;  /* 0x0000000908087212 */ /* 0x000fe200078e3cff */
[----:B------:R-:W-:-:S04]  /*1460*/  IMAD.IADD R5, R4, 0x1, R5 ;  /* 0x0000000104057824 */ /* 0x000fc800078e0205 */
[----:B------:R-:W-:Y:S02]  /*1470*/  IMAD.IADD R11, R8, 0x1, R11 ;  /* 0x00000001080b7824 */ /* 0x000fe400078e020b */
[----:B------:R-:W-:Y:S02]  /*1480*/  IMAD.SHL.U32 R5, R5, 0x4, RZ ;  /* 0x0000000405057824 */ /* 0x000fe400078e00ff */
[----:B------:R-:W-:-:S03]  /*1490*/  IMAD.SHL.U32 R4, R11, 0x4, RZ ;  /* 0x000000040b047824 */ /* 0x000fc600078e00ff */
[----:B------:R-:W-:Y:S02]  /*14a0*/  LOP3.LUT R6, R5, 0xfc, RZ, 0xc0, !PT ;  /* 0x000000fc05067812 */ /* 0x000fe400078ec0ff */
[----:B------:R-:W-:-:S03]  /*14b0*/  LOP3.LUT R4, R4, 0xfc, RZ, 0xc0, !PT ;  /* 0x000000fc04047812 */ /* 0x000fc600078ec0ff */
[C---:B------:R-:W-:Y:S02]  /*14c0*/  IMAD.IADD R10, R1.reuse, 0x1, R6 ;  /* 0x00000001010a7824 */ /* 0x040fe400078e0206 */
[----:B------:R-:W-:Y:S01]  /*14d0*/  IMAD.IADD R5, R1, 0x1, R4 ;  /* 0x0000000101057824 */ /* 0x000fe200078e0204 */
[----:B------:R-:W-:Y:S01]  /*14e0*/  SHF.R.U32.HI R6, RZ, 0x10, R3 ;  /* 0x00000010ff067819 */ /* 0x000fe20000011603 */
[----:B------:R-:W-:Y:S01]  /*14f0*/  IMAD.SHL.U32 R9, R8, 0x20000, RZ ;  /* 0x0002000008097824 */ /* 0x000fe200078e00ff */
[----:B------:R0:W5:Y:S04]  /*1500*/  LDL R4, [R10] ;  /* 0x000000000a047983 */ /* 0x0001680000100800 */
[----:B------:R-:W5:Y:S01]  /*1510*/  LDL R5, [R5] ;  /* 0x0000000005057983 */ /* 0x000f620000100800 */
[----:B------:R-:W-:Y:S01]  /*1520*/  LOP3.LUT R3, R3, 0xffff, RZ, 0xc0, !PT ;  /* 0x0000ffff03037812 */ /* 0x000fe200078ec0ff */
[----:B------:R-:W-:Y:S01]  /*1530*/  IMAD.MOV.U32 R12, RZ, RZ, 0x6ab9d291 ;  /* 0x6ab9d291ff0c7424 */ /* 0x000fe200078e00ff */
[----:B------:R-:W-:Y:S01]  /*1540*/  LOP3.LUT R9, R9, R8, RZ, 0x3c, !PT ;  /* 0x0000000809097212 */ /* 0x000fe200078e3cff */
[----:B------:R-:W-:Y:S01]  /*1550*/  UIADD3 UR4, UPT, UPT, UR4, 0x1, URZ ;  /* 0x0000000104047890 */ /* 0x000fe2000fffe0ff */
[----:B------:R-:W-:Y:S01]  /*1560*/  LOP3.LUT R8, R7, 0xffff, RZ, 0xc0, !PT ;  /* 0x0000ffff07087812 */ /* 0x000fe200078ec0ff */
[----:B------:R-:W-:Y:S01]  /*1570*/  IMAD R3, R3, 0x9069, R6 ;  /* 0x0000906903037824 */ /* 0x000fe200078e0206 */
[----:B------:R-:W-:Y:S01]  /*1580*/  SHF.R.U32.HI R7, RZ, 0x10, R7 ;  /* 0x00000010ff077819 */ /* 0x000fe20000011607 */
[----:B------:R-:W-:Y:S01]  /*1590*/  UISETP.NE.AND UP0, UPT, UR4, 0x10, UPT ;  /* 0x000000100400788c */ /* 0x000fe2000bf05270 */
[----:B------:R-:W-:Y:S02]  /*15a0*/  BSSY.RECONVERGENT B0, `(.L_x_3) ;  /* 0x0000059000007945 */ /* 0x000fe40003800200 */
[----:B------:R-:W-:Y:S01]  /*15b0*/  LOP3.LUT R6, R3, 0xffff, RZ, 0xc0, !PT ;  /* 0x0000ffff03067812 */ /* 0x000fe200078ec0ff */
[----:B------:R-:W-:Y:S01]  /*15c0*/  IMAD R7, R8, 0x4650, R7 ;  /* 0x0000465008077824 */ /* 0x000fe200078e0207 */
[----:B------:R-:W-:-:S04]  /*15d0*/  SHF.R.U32.HI R3, RZ, 0x10, R3 ;  /* 0x00000010ff037819 */ /* 0x000fc80000011603 */
[----:B------:R-:W-:Y:S01]  /*15e0*/  LOP3.LUT R16, R7, 0xffff, RZ, 0xc0, !PT ;  /* 0x0000ffff07107812 */ /* 0x000fe200078ec0ff */
[----:B------:R-:W-:Y:S01]  /*15f0*/  IMAD R3, R6, 0x9069, R3 ;  /* 0x0000906906037824 */ /* 0x000fe200078e0203 */
[----:B------:R-:W-:-:S04]  /*1600*/  SHF.R.U32.HI R6, RZ, 0xd, R9 ;  /* 0x0000000dff067819 */ /* 0x000fc80000011609 */
[----:B------:R-:W-:Y:S02]  /*1610*/  LOP3.LUT R9, R6, R9, RZ, 0x3c, !PT ;  /* 0x0000000906097212 */ /* 0x000fe400078e3cff */
[----:B------:R-:W-:Y:S02]  /*1620*/  LOP3.LUT R6, R3, 0xffff, RZ, 0xc0, !PT ;  /* 0x0000ffff03067812 */ /* 0x000fe400078ec0ff */
[----:B------:R-:W-:Y:S01]  /*1630*/  SHF.R.U32.HI R3, RZ, 0x10, R3 ;  /* 0x00000010ff037819 */ /* 0x000fe20000011603 */
[----:B0-----:R-:W-:-:S04]  /*1640*/  IMAD.SHL.U32 R10, R9, 0x20, RZ ;  /* 0x00000020090a7824 */ /* 0x001fc800078e00ff */
[----:B------:R-:W-:Y:S01]  /*1650*/  IMAD R3, R6, 0x9069, R3 ;  /* 0x0000906906037824 */ /* 0x000fe200078e0203 */
[----:B------:R-:W-:-:S04]  /*1660*/  LOP3.LUT R10, R10, R9, RZ, 0x3c, !PT ;  /* 0x000000090a0a7212 */ /* 0x000fc800078e3cff */
[----:B------:R-:W-:Y:S01]  /*1670*/  LOP3.LUT R6, R3, 0xffff, RZ, 0xc0, !PT ;  /* 0x0000ffff03067812 */ /* 0x000fe200078ec0ff */
[----:B------:R-:W-:Y:S01]  /*1680*/  IMAD.SHL.U32 R9, R10, 0x20000, RZ ;  /* 0x000200000a097824 */ /* 0x000fe200078e00ff */
[----:B------:R-:W-:-:S04]  /*1690*/  SHF.R.U32.HI R3, RZ, 0x10, R3 ;  /* 0x00000010ff037819 */ /* 0x000fc80000011603 */
[----:B------:R-:W-:Y:S01]  /*16a0*/  LOP3.LUT R8, R9, R10, RZ, 0x3c, !PT ;  /* 0x0000000a09087212 */ /* 0x000fe200078e3cff */
[----:B------:R-:W-:Y:S01]  /*16b0*/  IMAD R3, R6, 0x9069, R3 ;  /* 0x0000906906037824 */ /* 0x000fe200078e0203 */
[----:B------:R-:W-:Y:S01]  /*16c0*/  SHF.R.U32.HI R9, RZ, 0x10, R7 ;  /* 0x00000010ff097819 */ /* 0x000fe20000011607 */
[----:B------:R-:W-:Y:S01]  /*16d0*/  IMAD.MOV.U32 R6, RZ, RZ, -0x59004c2b ;  /* 0xa6ffb3d5ff067424 */ /* 0x000fe200078e00ff */
[----:B------:R-:W-:-:S03]  /*16e0*/  SHF.R.U32.HI R11, RZ, 0xd, R8 ;  /* 0x0000000dff0b7819 */ /* 0x000fc60000011608 */
[----:B------:R-:W-:Y:S01]  /*16f0*/  IMAD R16, R16, 0x4650, R9 ;  /* 0x0000465010107824 */ /* 0x000fe200078e0209 */
[----:B------:R-:W-:Y:S01]  /*1700*/  LOP3.LUT R11, R11, R8, RZ, 0x3c, !PT ;  /* 0x000000080b0b7212 */ /* 0x000fe200078e3cff */
[C---:B------:R-:W-:Y:S02]  /*1710*/  IMAD R6, R19.reuse, R6, 0xee31141 ;  /* 0x0ee3114113067424 */ /* 0x040fe400078e0206 */
[----:B------:R-:W-:Y:S02]  /*1720*/  IMAD R19, R19, R12, -0x7af70b6c ;  /* 0x8508f49413137424 */ /* 0x000fe400078e020c */
[----:B------:R-:W-:Y:S01]  /*1730*/  IMAD.SHL.U32 R12, R11, 0x20, RZ ;  /* 0x000000200b0c7824 */ /* 0x000fe200078e00ff */
[----:B------:R-:W-:Y:S01]  /*1740*/  LOP3.LUT R7, R7, R6, RZ, 0x3c, !PT ;  /* 0x0000000607077212 */ /* 0x000fe200078e3cff */
[----:B------:R-:W-:-:S03]  /*1750*/  IMAD R8, R3, 0x10000, R16 ;  /* 0x0001000003087824 */ /* 0x000fc600078e0210 */
[----:B------:R-:W-:Y:S01]  /*1760*/  LOP3.LUT R17, R12, R11, RZ, 0x3c, !PT ;  /* 0x0000000b0c117212 */ /* 0x000fe200078e3cff */
[----:B------:R-:W-:Y:S01]  /*1770*/  IMAD.IADD R10, R10, 0x1, R7 ;  /* 0x000000010a0a7824 */ /* 0x000fe200078e0207 */
[----:B------:R-:W-:-:S05]  /*1780*/  LOP3.LUT R8, R8, R19, RZ, 0x3c, !PT ;  /* 0x0000001308087212 */ /* 0x000fca00078e3cff */
[----:B------:R-:W-:-:S04]  /*1790*/  IMAD.IADD R8, R17, 0x1, R8 ;  /* 0x0000000111087824 */ /* 0x000fc800078e0208 */
[----:B------:R-:W-:-:S05]  /*17a0*/  IMAD.HI.U32 R9, R8, -0x45d1745d, RZ ;  /* 0xba2e8ba308097827 */ /* 0x000fca00078e00ff */
[----:B------:R-:W-:-:S05]  /*17b0*/  SHF.R.U32.HI R9, RZ, 0x3, R9 ;  /* 0x00000003ff097819 */ /* 0x000fca0000011609 */
[----:B------:R-:W-:-:S05]  /*17c0*/  IMAD R9, R9, -0xb, R8 ;  /* 0xfffffff509097824 */ /* 0x000fca00078e0208 */
[----:B------:R-:W-:-:S13]  /*17d0*/  ISETP.GT.AND P1, PT, R9, 0x4, PT ;  /* 0x000000040900780c */ /* 0x000fda0003f24270 */
[----:B------:R-:W-:Y:S05]  /*17e0*/  @P1 BRA `(.L_x_4) ;  /* 0x0000000000481947 */ /* 0x000fea0003800000 */
[----:B------:R-:W-:-:S13]  /*17f0*/  ISETP.GT.AND P1, PT, R9, 0x1, PT ;  /* 0x000000010900780c */ /* 0x000fda0003f24270 */
[----:B------:R-:W-:Y:S05]  /*1800*/  @P1 BRA `(.L_x_5) ;  /* 0x0000000000101947 */ /* 0x000fea0003800000 */
[----:B------:R-:W-:-:S13]  /*1810*/  ISETP.NE.AND P1, PT, R9, RZ, PT ;  /* 0x000000ff0900720c */ /* 0x000fda0003f25270 */
[C---:B-----5:R-:W-:Y:S02]  /*1820*/  @P1 IMAD R6, R4.reuse, R5, RZ ;  /* 0x0000000504061224 */ /* 0x060fe400078e02ff */
[----:B------:R-:W-:Y:S01]  /*1830*/  @!P1 IMAD.IADD R6, R4, 0x1, R5 ;  /* 0x0000000104069824 */ /* 0x000fe200078e0205 */
[----:B------:R-:W-:Y:S06]  /*1840*/  BRA `(.L_x_6) ;  /* 0x0000000000b87947 */ /* 0x000fec0003800000 */
.L_x_5:
[----:B------:R-:W-:-:S05]  /*1850*/  IMAD.MOV.U32 R6, RZ, RZ, -0x2 ;  /* 0xfffffffeff067424 */ /* 0x000fca00078e00ff */
[----:B------:R-:W-:-:S05]  /*1860*/  VIADDMNMX.U32 R6, R9, R6, 0x2, PT ;  /* 0x0000000209067446 */ /* 0x000fca0003800006 */
[----:B------:R-:W-:-:S04]  /*1870*/  IMAD.SHL.U32 R8, R6, 0x4, RZ ;  /* 0x0000000406087824 */ /* 0x000fc800078e00ff */
[----:B------:R-:W0:Y:S02]  /*1880*/  LDC R6, c[0x2][R8] ;  /* 0x0080000008067b82 */ /* 0x000e240000000800 */
[----:B0-----:R-:W-:-:S04]  /*1890*/  SHF.R.S32.HI R7, RZ, 0x1f, R6 ;  /* 0x0000001fff077819 */ /* 0x001fc80000011406 */
.L_x_12:
[----:B------:R-:W-:Y:S05]  /*18a0*/  BRX R6 -0x18b0                                           (*"BRANCH_TARGETS .L_x_13,.L_x_14,.L_x_15"*) ;  /* 0xffffffe406d47949 */ /* 0x000fea000383ffff */
.L_x_14:
[----:B-----5:R-:W-:Y:S01]  /*18b0*/  LOP3.LUT R6, R5, R4, RZ, 0x3c, !PT ;  /* 0x0000000405067212 */ /* 0x020fe200078e3cff */
[----:B------:R-:W-:Y:S06]  /*18c0*/  BRA `(.L_x_6) ;  /* 0x0000000000987947 */ /* 0x000fec0003800000 */
.L_x_13:
[----:B-----5:R-:W-:Y:S01]  /*18d0*/  IMAD.IADD R6, R4, 0x1, -R5 ;  /* 0x0000000104067824 */ /* 0x020fe200078e0a05 */
[----:B------:R-:W-:Y:S06]  /*18e0*/  BRA `(.L_x_6) ;  /* 0x0000000000907947 */ /* 0x000fec0003800000 */
.L_x_15:
[----:B-----5:R-:W-:Y:S01]  /*18f0*/  SHF.L.W.U32.HI R6, R4, R5, R4 ;  /* 0x0000000504067219 */ /* 0x020fe20000010e04 */
[----:B------:R-:W-:Y:S06]  /*1900*/  BRA `(.L_x_6) ;  /* 0x0000000000887947 */ /* 0x000fec0003800000 */
.L_x_4:
[----:B------:R-:W-:-:S13]  /*1910*/  ISETP.GT.AND P1, PT, R9, 0x7, PT ;  /* 0x000000070900780c */ /* 0x000fda0003f24270 */
[----:B------:R-:W-:Y:S05]  /*1920*/  @P1 BRA `(.L_x_7) ;  /* 0x0000000000301947 */ /* 0x000fea0003800000 */
[----:B------:R-:W-:-:S05]  /*1930*/  IMAD.MOV.U32 R6, RZ, RZ, -0x5 ;  /* 0xfffffffbff067424 */ /* 0x000fca00078e00ff */
[----:B------:R-:W-:-:S05]  /*1940*/  VIADDMNMX.U32 R6, R9, R6, 0x2, PT ;  /* 0x0000000209067446 */ /* 0x000fca0003800006 */
[----:B------:R-:W-:-:S04]  /*1950*/  IMAD.SHL.U32 R8, R6, 0x4, RZ ;  /* 0x0000000406087824 */ /* 0x000fc800078e00ff */
[----:B------:R-:W0:Y:S02]  /*1960*/  LDC R6, c[0x2][R8+0xc] ;  /* 0x0080030008067b82 */ /* 0x000e240000000800 */
[----:B0-----:R-:W-:-:S04]  /*1970*/  SHF.R.S32.HI R7, RZ, 0x1f, R6 ;  /* 0x0000001fff077819 */ /* 0x001fc80000011406 */
.L_x_16:
[----:B------:R-:W-:Y:S05]  /*1980*/  BRX R6 -0x1990                                           (*"BRANCH_TARGETS .L_x_17,.L_x_18,.L_x_19"*) ;  /* 0xffffffe4069c7949 */ /* 0x000fea000383ffff */
.L_x_18:
[----:B-----5:R-:W-:Y:S01]  /*1990*/  LOP3.LUT R6, R5, R4, RZ, 0xc0, !PT ;  /* 0x0000000405067212 */ /* 0x020fe200078ec0ff */
[----:B------:R-:W-:Y:S06]  /*19a0*/  BRA `(.L_x_6) ;  /* 0x0000000000607947 */ /* 0x000fec0003800000 */
.L_x_17:
[----:B-----5:R-:W-:Y:S01]  /*19b0*/  SHF.R.W.U32 R6, R4, R5, R4 ;  /* 0x0000000504067219 */ /* 0x020fe20000001e04 */
[----:B------:R-:W-:Y:S06]  /*19c0*/  BRA `(.L_x_6) ;  /* 0x0000000000587947 */ /* 0x000fec0003800000 */
.L_x_19:
[----:B-----5:R-:W-:Y:S01]  /*19d0*/  LOP3.LUT R6, R5, R4, RZ, 0xfc, !PT ;  /* 0x0000000405067212 */ /* 0x020fe200078efcff */
[----:B------:R-:W-:Y:S06]  /*19e0*/  BRA `(.L_x_6) ;  /* 0x0000000000507947 */ /* 0x000fec0003800000 */
.L_x_7:
[----:B------:R-:W-:-:S05]  /*19f0*/  IMAD.MOV.U32 R6, RZ, RZ, -0x8 ;  /* 0xfffffff8ff067424 */ /* 0x000fca00078e00ff */
[----:B------:R-:W-:-:S05]  /*1a00*/  VIADDMNMX.U32 R6, R9, R6, 0x2, PT ;  /* 0x0000000209067446 */ /* 0x000fca0003800006 */
[----:B------:R-:W-:-:S04]  /*1a10*/  IMAD.SHL.U32 R8, R6, 0x4, RZ ;  /* 0x0000000406087824 */ /* 0x000fc800078e00ff */
[----:B------:R-:W0:Y:S02]  /*1a20*/  LDC R6, c[0x2][R8+0x18] ;  /* 0x0080060008067b82 */ /* 0x000e240000000800 */
[----:B0-----:R-:W-:-:S04]  /*1a30*/  SHF.R.S32.HI R7, RZ, 0x1f, R6 ;  /* 0x0000001fff077819 */ /* 0x001fc80000011406 */
.L_x_20:
[----:B------:R-:W-:Y:S05]  /*1a40*/  BRX R6 -0x1a50                                           (*"BRANCH_TARGETS .L_x_21,.L_x_22,.L_x_23"*) ;  /* 0xffffffe4066c7949 */ /* 0x000fea000383ffff */
.L_x_22:
[----:B-----5:R-:W-:Y:S08]  /*1a50*/  POPC R4, R4 ;  /* 0x0000000400047309 */ /* 0x020ff00000000000 */
[----:B------:R-:W0:Y:S02]  /*1a60*/  POPC R5, R5 ;  /* 0x0000000500057309 */ /* 0x000e240000000000 */
[----:B0-----:R-:W-:Y:S01]  /*1a70*/  IMAD.IADD R6, R4, 0x1, R5 ;  /* 0x0000000104067824 */ /* 0x001fe200078e0205 */
[----:B------:R-:W-:Y:S06]  /*1a80*/  BRA `(.L_x_6) ;  /* 0x0000000000287947 */ /* 0x000fec0003800000 */
.L_x_21:
[----:B-----5:R-:W0:Y:S08]  /*1a90*/  FLO.U32 R4, R4 ;  /* 0x0000000400047300 */ /* 0x020e3000000e0000 */
[----:B------:R-:W1:Y:S01]  /*1aa0*/  FLO.U32 R5, R5 ;  /* 0x0000000500057300 */ /* 0x000e6200000e0000 */
[----:B0-----:R-:W-:-:S04]  /*1ab0*/  IADD3 R6, PT, PT, -R4, 0x1f, RZ ;  /* 0x0000001f04067810 */ /* 0x001fc80007ffe1ff */
[----:B-1----:R-:W-:Y:S01]  /*1ac0*/  IADD3 R6, PT, PT, R6, 0x1f, -R5 ;  /* 0x0000001f06067810 */ /* 0x002fe20007ffe805 */
[----:B------:R-:W-:Y:S06]  /*1ad0*/  BRA `(.L_x_6) ;  /* 0x0000000000147947 */ /* 0x000fec0003800000 */
.L_x_23:
[----:B-----5:R-:W-:-:S04]  /*1ae0*/  LOP3.LUT R7, R5, 0xf, RZ, 0xc0, !PT ;  /* 0x0000000f05077812 */ /* 0x020fc800078ec0ff */
[----:B------:R-:W-:Y:S02]  /*1af0*/  IADD3 R6, PT, PT, -R7, 0x10, RZ ;  /* 0x0000001007067810 */ /* 0x000fe40007ffe1ff */
[----:B------:R-:W-:Y:S02]  /*1b00*/  SHF.R.U32.HI R4, RZ, R7, R4 ;  /* 0x00000007ff047219 */ /* 0x000fe40000011604 */
[----:B------:R-:W-:-:S04]  /*1b10*/  SHF.L.U32 R5, R5, R6, RZ ;  /* 0x0000000605057219 */ /* 0x000fc800000006ff */
[----:B------:R-:W-:-:S07]  /*1b20*/  LOP3.LUT R6, R5, R4, RZ, 0xfc, !PT ;  /* 0x0000000405067212 */ /* 0x000fce00078efcff */
.L_x_6:
[----:B------:R-:W-:Y:S05]  /*1b30*/  BSYNC.RECONVERGENT B0 ;  /* 0x0000000000007941 */ /* 0x000fea0003800200 */
.L_x_3:
[----:B------:R-:W-:-:S05]  /*1b40*/  IMAD.SHL.U32 R4, R10, 0x4, RZ ;  /* 0x000000040a047824 */ /* 0x000fca00078e00ff */
[----:B------:R-:W-:-:S05]  /*1b50*/  LOP3.LUT R4, R4, 0xfc, RZ, 0xc0, !PT ;  /* 0x000000fc04047812 */ /* 0x000fca00078ec0ff */
[----:B------:R-:W-:-:S05]  /*1b60*/  IMAD.IADD R5, R1, 0x1, R4 ;  /* 0x0000000101057824 */ /* 0x000fca00078e0204 */
[----:B------:R1:W-:Y:S01]  /*1b70*/  STL [R5], R6 ;  /* 0x0000000605007387 */ /* 0x0003e20000100800 */
[----:B------:R-:W-:Y:S05]  /*1b80*/  BRA.U UP0, `(.L_x_8) ;  /* 0xfffffff500d47547 */ /* 0x000fea000b83ffff */
[----:B------:R-:W-:Y:S05]  /*1b90*/  @P0 BRA `(.L_x_9) ;  /* 0xfffffff0006c0947 */ /* 0x000fea000383ffff */
[----:B------:R-:W2:Y:S01]  /*1ba0*/  LDL.128 R8, [R1+0x20] ;  /* 0x0000200001087983 */ /* 0x000ea20000100c00 */
[----:B------:R-:W0:Y:S03]  /*1bb0*/  LDCU.64 UR8, c[0x4][URZ] ;  /* 0x01000000ff0877ac */ /* 0x000e260008000a00 */
[----:B-1----:R-:W3:Y:S04]  /*1bc0*/  LDL.128 R4, [R1+0x40] ;  /* 0x0000400001047983 */ /* 0x002ee80000100c00 */
[----:B------:R-:W4:Y:S04]  /*1bd0*/  LDL.128 R12, [R1] ;  /* 0x00000000010c7983 */ /* 0x000f280000100c00 */
[----:B------:R-:W5:Y:S04]  /*1be0*/  LDL.128 R24, [R1+0x30] ;  /* 0x0000300001187983 */ /* 0x000f680000100c00 */
[----:B------:R-:W5:Y:S04]  /*1bf0*/  LDL.128 R28, [R1+0x50] ;  /* 0x00005000011c7983 */ /* 0x000f680000100c00 */
[----:B------:R-:W5:Y:S04]  /*1c00*/  LDL.128 R20, [R1+0x10] ;  /* 0x0000100001147983 */ /* 0x000f680000100c00 */
[----:B------:R-:W5:Y:S04]  /*1c10*/  LDL.128 R32, [R1+0x60] ;  /* 0x0000600001207983 */ /* 0x000f680000100c00 */
[----:B------:R-:W5:Y:S04]  /*1c20*/  LDL.128 R16, [R1+0xa0] ;  /* 0x0000a00001107983 */ /* 0x000f680000100c00 */
[----:B------:R-:W5:Y:S01]  /*1c30*/  LDL.128 R36, [R1+0x70] ;  /* 0x0000700001247983 */ /* 0x000f620000100c00 */
[----:B--2---:R-:W-:-:S02]  /*1c40*/  LOP3.LUT R8, R9, R8, RZ, 0x3c, !PT ;  /* 0x0000000809087212 */ /* 0x004fc400078e3cff */
[----:B---3--:R-:W-:-:S03]  /*1c50*/  LOP3.LUT R4, R5, R4, RZ, 0x3c, !PT ;  /* 0x0000000405047212 */ /* 0x008fc600078e3cff */
[----:B------:R-:W-:Y:S02]  /*1c60*/  IMAD R5, R8, 0x1000193, RZ ;  /* 0x0100019308057824 */ /* 0x000fe400078e02ff */
[----:B------:R-:W-:Y:S01]  /*1c70*/  IMAD R9, R4, 0x1000193, RZ ;  /* 0x0100019304097824 */ /* 0x000fe200078e02ff */
[----:B----4-:R-:W-:Y:S02]  /*1c80*/  LOP3.LUT R12, R13, R12, RZ, 0x3c, !PT ;  /* 0x0000000c0d0c7212 */ /* 0x010fe400078e3cff */
[----:B------:R-:W-:Y:S02]  /*1c90*/  LOP3.LUT R5, R10, R5, RZ, 0x3c, !PT ;  /* 0x000000050a057212 */ /* 0x000fe400078e3cff */
[----:B------:R-:W-:Y:S01]  /*1ca0*/  LOP3.LUT R6, R6, R9, RZ, 0x3c, !PT ;  /* 0x0000000906067212 */ /* 0x000fe200078e3cff */
[----:B------:R-:W-:Y:S02]  /*1cb0*/  IMAD R3, R12, 0x1000193, RZ ;  /* 0x010001930c037824 */ /* 0x000fe400078e02ff */
[----:B------:R-:W-:-:S02]  /*1cc0*/  IMAD R8, R5, 0x1000193, RZ ;  /* 0x0100019305087824 */ /* 0x000fc400078e02ff */
[----:B------:R-:W-:Y:S01]  /*1cd0*/  IMAD R6, R6, 0x1000193, RZ ;  /* 0x0100019306067824 */ /* 0x000fe200078e02ff */
[----:B------:R-:W-:Y:S02]  /*1ce0*/  LOP3.LUT R3, R14, R3, RZ, 0x3c, !PT ;  /* 0x000000030e037212 */ /* 0x000fe400078e3cff */
[----:B------:R-:W-:Y:S02]  /*1cf0*/  LOP3.LUT R5, R11, R8, RZ, 0x3c, !PT ;  /* 0x000000080b057212 */ /* 0x000fe400078e3cff */
[----:B------:R-:W-:Y:S01]  /*1d00*/  LOP3.LUT R7, R7, R6, RZ, 0x3c, !PT ;  /* 0x0000000607077212 */ /* 0x000fe200078e3cff */
[----:B------:R-:W-:Y:S01]  /*1d10*/  IMAD R4, R3, 0x1000193, RZ ;  /* 0x0100019303047824 */ /* 0x000fe200078e02ff */
[----:B------:R-:W2:Y:S01]  /*1d20*/  LDL.128 R8, [R1+0xe0] ;  /* 0x0000e00001087983 */ /* 0x000ea20000100c00 */
[----:B------:R-:W-:Y:S02]  /*1d30*/  IMAD R5, R5, 0x1000193, RZ ;  /* 0x0100019305057824 */ /* 0x000fe400078e02ff */
[----:B------:R-:W-:Y:S01]  /*1d40*/  IMAD R7, R7, 0x1000193, RZ ;  /* 0x0100019307077824 */ /* 0x000fe200078e02ff */
[----:B------:R-:W-:-:S02]  /*1d50*/  LOP3.LUT R3, R15, R4, RZ, 0x3c, !PT ;  /* 0x000000040f037212 */ /* 0x000fc400078e3cff */
[----:B-----5:R-:W-:Y:S01]  /*1d60*/  LOP3.LUT R24, R24, R5, RZ, 0x3c, !PT ;  /* 0x0000000518187212 */ /* 0x020fe200078e3cff */
[----:B------:R-:W3:Y:S01]  /*1d70*/  LDL.128 R12, [R1+0x80] ;  /* 0x00008000010c7983 */ /* 0x000ee20000100c00 */
[----:B------:R-:W-:-:S03]  /*1d80*/  LOP3.LUT R28, R28, R7, RZ, 0x3c, !PT ;  /* 0x000000071c1c7212 */ /* 0x000fc600078e3cff */
[----:B------:R-:W4:Y:S01]  /*1d90*/  LDL.128 R4, [R1+0xc0] ;  /* 0x0000c00001047983 */ /* 0x000f220000100c00 */
[----:B------:R-:W-:Y:S02]  /*1da0*/  IMAD R3, R3, 0x1000193, RZ ;  /* 0x0100019303037824 */ /* 0x000fe400078e02ff */
[----:B------:R-:W-:-:S03]  /*1db0*/  IMAD R24, R24, 0x1000193, RZ ;  /* 0x0100019318187824 */ /* 0x000fc600078e02ff */
[----:B------:R-:W-:Y:S02]  /*1dc0*/  LOP3.LUT R20, R20, R3, RZ, 0x3c, !PT ;  /* 0x0000000314147212 */ /* 0x000fe400078e3cff */
[----:B------:R-:W-:-:S03]  /*1dd0*/  LOP3.LUT R24, R25, R24, RZ, 0x3c, !PT ;  /* 0x0000001819187212 */ /* 0x000fc600078e3cff */
[----:B------:R-:W-:Y:S02]  /*1de0*/  IMAD R20, R20, 0x1000193, RZ ;  /* 0x0100019314147824 */ /* 0x000fe400078e02ff */
[----:B------:R-:W-:-:S03]  /*1df0*/  IMAD R28, R28, 0x1000193, RZ ;  /* 0x010001931c1c7824 */ /* 0x000fc600078e02ff */
[----:B------:R-:W-:Y:S01]  /*1e00*/  LOP3.LUT R20, R21, R20, RZ, 0x3c, !PT ;  /* 0x0000001415147212 */ /* 0x000fe200078e3cff */
[----:B------:R-:W-:Y:S01]  /*1e10*/  IMAD R21, R24, 0x1000193, RZ ;  /* 0x0100019318157824 */ /* 0x000fe200078e02ff */
[----:B------:R-:W-:Y:S02]  /*1e20*/  LOP3.LUT R32, R33, R32, RZ, 0x3c, !PT ;  /* 0x0000002021207212 */ /* 0x000fe400078e3cff */
[----:B------:R-:W-:Y:S02]  /*1e30*/  LOP3.LUT R28, R29, R28, RZ, 0x3c, !PT ;  /* 0x0000001c1d1c7212 */ /* 0x000fe400078e3cff */
[----:B------:R-:W-:Y:S01]  /*1e40*/  LOP3.LUT R21, R26, R21, RZ, 0x3c, !PT ;  /* 0x000000151a157212 */ /* 0x000fe200078e3cff */
[----:B------:R-:W-:Y:S02]  /*1e50*/  IMAD R3, R20, 0x1000193, RZ ;  /* 0x0100019314037824 */ /* 0x000fe400078e02ff */
[----:B------:R-:W-:Y:S02]  /*1e60*/  IMAD R25, R28, 0x1000193, RZ ;  /* 0x010001931c197824 */ /* 0x000fe400078e02ff */
[----:B------:R-:W-:-:S02]  /*1e70*/  IMAD R40, R21, 0x1000193, RZ ;  /* 0x0100019315287824 */ /* 0x000fc400078e02ff */
[----:B------:R-:W-:Y:S01]  /*1e80*/  IMAD R21, R32, 0x1000193, RZ ;  /* 0x0100019320157824 */ /* 0x000fe200078e02ff */
[----:B------:R-:W-:Y:S02]  /*1e90*/  LOP3.LUT R3, R22, R3, RZ, 0x3c, !PT ;  /* 0x0000000316037212 */ /* 0x000fe400078e3cff */
[----:B------:R-:W-:Y:S02]  /*1ea0*/  LOP3.LUT R25, R30, R25, RZ, 0x3c, !PT ;  /* 0x000000191e197212 */ /* 0x000fe400078e3cff */
[----:B------:R-:W-:Y:S01]  /*1eb0*/  LOP3.LUT R21, R34, R21, RZ, 0x3c, !PT ;  /* 0x0000001522157212 */ /* 0x000fe200078e3cff */
[----:B------:R-:W-:Y:S02]  /*1ec0*/  IMAD R20, R3, 0x1000193, RZ ;  /* 0x0100019303147824 */ /* 0x000fe400078e02ff */
[----:B------:R-:W-:Y:S01]  /*1ed0*/  IMAD R22, R25, 0x1000193, RZ ;  /* 0x0100019319167824 */ /* 0x000fe200078e02ff */
[----:B------:R-:W-:Y:S02]  /*1ee0*/  LOP3.LUT R16, R17, R16, RZ, 0x3c, !PT ;  /* 0x0000001011107212 */ /* 0x000fe400078e3cff */
[----:B------:R-:W-:-:S02]  /*1ef0*/  LOP3.LUT R3, R23, R20, RZ, 0x3c, !PT ;  /* 0x0000001417037212 */ /* 0x000fc400078e3cff */
[----:B------:R-:W-:Y:S02]  /*1f00*/  LOP3.LUT R40, R27, R40, RZ, 0x3c, !PT ;  /* 0x000000281b287212 */ /* 0x000fe400078e3cff */
[----:B------:R-:W-:Y:S01]  /*1f10*/  LOP3.LUT R41, R31, R22, RZ, 0x3c, !PT ;  /* 0x000000161f297212 */ /* 0x000fe200078e3cff */
[----:B------:R-:W5:Y:S04]  /*1f20*/  LDL.128 R24, [R1+0xb0] ;  /* 0x0000b00001187983 */ /* 0x000f680000100c00 */
[----:B------:R-:W5:Y:S01]  /*1f30*/  LDL.128 R28, [R1+0xd0] ;  /* 0x0000d000011c7983 */ /* 0x000f620000100c00 */
[----:B--2---:R-:W-:Y:S02]  /*1f40*/  LOP3.LUT R8, R9, R8, RZ, 0x3c, !PT ;  /* 0x0000000809087212 */ /* 0x004fe400078e3cff */
[----:B----4-:R-:W-:Y:S01]  /*1f50*/  LOP3.LUT R5, R5, R4, RZ, 0x3c, !PT ;  /* 0x0000000405057212 */ /* 0x010fe200078e3cff */
[----:B------:R-:W-:-:S02]  /*1f60*/  IMAD R4, R21, 0x1000193, RZ ;  /* 0x0100019315047824 */ /* 0x000fc400078e02ff */
[----:B------:R-:W-:Y:S02]  /*1f70*/  IMAD R21, R8, 0x1000193, RZ ;  /* 0x0100019308157824 */ /* 0x000fe400078e02ff */
[----:B------:R-:W-:Y:S01]  /*1f80*/  IMAD R17, R5, 0x1000193, RZ ;  /* 0x0100019305117824 */ /* 0x000fe200078e02ff */
[----:B------:R-:W-:Y:S02]  /*1f90*/  LOP3.LUT R5, R35, R4, RZ, 0x3c, !PT ;  /* 0x0000000423057212 */ /* 0x000fe400078e3cff */
[----:B------:R-:W-:Y:S01]  /*1fa0*/  LOP3.LUT R8, R10, R21, RZ, 0x3c, !PT ;  /* 0x000000150a087212 */ /* 0x000fe200078e3cff */
[----:B------:R-:W2:Y:S04]  /*1fb0*/  LDL.128 R32, [R1+0xf0] ;  /* 0x0000f00001207983 */ /* 0x000ea80000100c00 */
[----:B------:R-:W4:Y:S01]  /*1fc0*/  LDL.128 R20, [R1+0x90] ;  /* 0x0000900001147983 */ /* 0x000f220000100c00 */
[----:B---3--:R-:W-:-:S05]  /*1fd0*/  LOP3.LUT R12, R13, R12, RZ, 0x3c, !PT ;  /* 0x0000000c0d0c7212 */ /* 0x008fca00078e3cff */
[----:B------:R-:W-:Y:S02]  /*1fe0*/  IMAD R9, R12, 0x1000193, RZ ;  /* 0x010001930c097824 */ /* 0x000fe400078e02ff */
[----:B------:R-:W-:-:S03]  /*1ff0*/  IMAD R13, R16, 0x1000193, RZ ;  /* 0x01000193100d7824 */ /* 0x000fc600078e02ff */
[----:B------:R-:W-:Y:S02]  /*2000*/  LOP3.LUT R4, R14, R9, RZ, 0x3c, !PT ;  /* 0x000000090e047212 */ /* 0x000fe400078e3cff */
[----:B------:R-:W-:Y:S02]  /*2010*/  LOP3.LUT R18, R18, R13, RZ, 0x3c, !PT ;  /* 0x0000000d12127212 */ /* 0x000fe400078e3cff */
[----:B------:R-:W-:Y:S01]  /*2020*/  LOP3.LUT R6, R6, R17, RZ, 0x3c, !PT ;  /* 0x0000001106067212 */ /* 0x000fe200078e3cff */
[----:B------:R-:W-:Y:S02]  /*2030*/  IMAD R4, R4, 0x1000193, RZ ;  /* 0x0100019304047824 */ /* 0x000fe400078e02ff */
[----:B------:R-:W-:Y:S02]  /*2040*/  IMAD R8, R8, 0x1000193, RZ ;  /* 0x0100019308087824 */ /* 0x000fe400078e02ff */
[----:B------:R-:W-:Y:S01]  /*2050*/  IMAD R6, R6, 0x1000193, RZ ;  /* 0x0100019306067824 */ /* 0x000fe200078e02ff */
[----:B------:R-:W-:Y:S01]  /*2060*/  LOP3.LUT R15, R15, R4, RZ, 0x3c, !PT ;  /* 0x000000040f0f7212 */ /* 0x000fe200078e3cff */
[----:B------:R-:W-:Y:S01]  /*2070*/  IMAD R4, R18, 0x1000193, RZ ;  /* 0x0100019312047824 */ /* 0x000fe200078e02ff */
[----:B------:R-:W-:-:S02]  /*2080*/  LOP3.LUT R8, R11, R8, RZ, 0x3c, !PT ;  /* 0x000000080b087212 */ /* 0x000fc400078e3cff */
[----:B------:R-:W-:Y:S02]  /*2090*/  LOP3.LUT R6, R7, R6, RZ, 0x3c, !PT ;  /* 0x0000000607067212 */ /* 0x000fe400078e3cff */
[----:B------:R-:W-:Y:S01]  /*20a0*/  LOP3.LUT R4, R19, R4, RZ, 0x3c, !PT ;  /* 0x0000000413047212 */ /* 0x000fe200078e3cff */
[----:B------:R-:W-:Y:S02]  /*20b0*/  IMAD R5, R5, 0x1000193, RZ ;  /* 0x0100019305057824 */ /* 0x000fe400078e02ff */
[----:B------:R-:W-:Y:S02]  /*20c0*/  IMAD R15, R15, 0x1000193, RZ ;  /* 0x010001930f0f7824 */ /* 0x000fe400078e02ff */
[----:B------:R-:W-:Y:S02]  /*20d0*/  IMAD R7, R4, 0x1000193, RZ ;  /* 0x0100019304077824 */ /* 0x000fe400078e02ff */
[----:B------:R-:W-:Y:S02]  /*20e0*/  IMAD R9, R6, 0x1000193, RZ ;  /* 0x0100019306097824 */ /* 0x000fe400078e02ff */
[----:B------:R-:W-:Y:S01]  /*20f0*/  IMAD R11, R8, 0x1000193, RZ ;  /* 0x01000193080b7824 */ /* 0x000fe200078e02ff */
[----:B------:R-:W-:-:S02]  /*2100*/  LOP3.LUT R5, R36, R5, RZ, 0x3c, !PT ;  /* 0x0000000524057212 */ /* 0x000fc400078e3cff */
[----:B-----5:R-:W-:Y:S02]  /*2110*/  LOP3.LUT R7, R24, R7, RZ, 0x3c, !PT ;  /* 0x0000000718077212 */ /* 0x020fe400078e3cff */
[----:B------:R-:W-:Y:S01]  /*2120*/  LOP3.LUT R9, R28, R9, RZ, 0x3c, !PT ;  /* 0x000000091c097212 */ /* 0x000fe200078e3cff */
[----:B------:R-:W-:Y:S02]  /*2130*/  IMAD R4, R5, 0x1000193, RZ ;  /* 0x0100019305047824 */ /* 0x000fe400078e02ff */
[----:B------:R-:W-:Y:S02]  /*2140*/  IMAD R8, R7, 0x1000193, RZ ;  /* 0x0100019307087824 */ /* 0x000fe400078e02ff */
[----:B------:R-:W-:Y:S01]  /*2150*/  IMAD R10, R9, 0x1000193, RZ ;  /* 0x01000193090a7824 */ /* 0x000fe200078e02ff */
[----:B------:R-:W-:Y:S02]  /*2160*/  LOP3.LUT R4, R37, R4, RZ, 0x3c, !PT ;  /* 0x0000000425047212 */ /* 0x000fe400078e3cff */
[----:B------:R-:W-:-:S02]  /*2170*/  LOP3.LUT R8, R25, R8, RZ, 0x3c, !PT ;  /* 0x0000000819087212 */ /* 0x000fc400078e3cff */
[----:B------:R-:W-:Y:S01]  /*2180*/  LOP3.LUT R10, R29, R10, RZ, 0x3c, !PT ;  /* 0x0000000a1d0a7212 */ /* 0x000fe200078e3cff */
[----:B------:R-:W-:Y:S02]  /*2190*/  IMAD R5, R4, 0x1000193, RZ ;  /* 0x0100019304057824 */ /* 0x000fe400078e02ff */
[----:B------:R-:W-:-:S03]  /*21a0*/  IMAD R9, R8, 0x1000193, RZ ;  /* 0x0100019308097824 */ /* 0x000fc600078e02ff */
[----:B------:R-:W-:Y:S02]  /*21b0*/  LOP3.LUT R5, R38, R5, RZ, 0x3c, !PT ;  /* 0x0000000526057212 */ /* 0x000fe400078e3cff */
[----:B------:R-:W-:-:S03]  /*21c0*/  LOP3.LUT R9, R26, R9, RZ, 0x3c, !PT ;  /* 0x000000091a097212 */ /* 0x000fc600078e3cff */
[----:B------:R-:W-:Y:S02]  /*21d0*/  IMAD R4, R5, 0x1000193, RZ ;  /* 0x0100019305047824 */ /* 0x000fe400078e02ff */
[----:B------:R-:W-:-:S03]  /*21e0*/  IMAD R8, R9, 0x1000193, RZ ;  /* 0x0100019309087824 */ /* 0x000fc600078e02ff */
[----:B------:R-:W-:Y:S02]  /*21f0*/  LOP3.LUT R39, R39, R4, RZ, 0x3c, !PT ;  /* 0x0000000427277212 */ /* 0x000fe400078e3cff */
[----:B------:R-:W-:Y:S02]  /*2200*/  LOP3.LUT R24, R27, R8, RZ, 0x3c, !PT ;  /* 0x000000081b187212 */ /* 0x000fe400078e3cff */
[----:B------:R-:W-:Y:S02]  /*2210*/  CS2R R16, SRZ ;  /* 0x0000000000107805 */ /* 0x000fe4000001ff00 */
[----:B------:R-:W-:Y:S02]  /*2220*/  CS2R R8, SRZ ;  /* 0x0000000000087805 */ /* 0x000fe4000001ff00 */
[----:B------:R-:W-:Y:S01]  /*2230*/  CS2R R18, SRZ ;  /* 0x0000000000127805 */ /* 0x000fe2000001ff00 */
[----:B------:R-:W-:Y:S02]  /*2240*/  IMAD R3, R3, 0x1000193, RZ ;  /* 0x0100019303037824 */ /* 0x000fe400078e02ff */
[----:B------:R-:W-:-:S02]  /*2250*/  IMAD R27, R40, 0x1000193, RZ ;  /* 0x01000193281b7824 */ /* 0x000fc400078e02ff */
[----:B------:R-:W-:Y:S02]  /*2260*/  IMAD R41, R41, 0x1000193, RZ ;  /* 0x0100019329297824 */ /* 0x000fe400078e02ff */
[----:B------:R-:W-:Y:S02]  /*2270*/  IMAD R25, R39, 0x1000193, RZ ;  /* 0x0100019327197824 */ /* 0x000fe400078e02ff */
[----:B------:R-:W-:Y:S01]  /*2280*/  IMAD R24, R24, 0x1000193, RZ ;  /* 0x0100019318187824 */ /* 0x000fe200078e02ff */
[----:B------:R-:W-:Y:S01]  /*2290*/  UMOV UR4, URZ ;  /* 0x000000ff00047c82 */ /* 0x000fe20008000000 */
[----:B--2---:R-:W-:Y:S02]  /*22a0*/  LOP3.LUT R11, R32, R11, RZ, 0x3c, !PT ;  /* 0x0000000b200b7212 */ /* 0x004fe400078e3cff */
[----:B----4-:R-:W-:-:S03]  /*22b0*/  LOP3.LUT R15, R20, R15, RZ, 0x3c, !PT ;  /* 0x0000000f140f7212 */ /* 0x010fc600078e3cff */
[----:B------:R-:W-:Y:S02]  /*22c0*/  IMAD R12, R11, 0x1000193, RZ ;  /* 0x010001930b0c7824 */ /* 0x000fe400078e02ff */
[----:B------:R-:W-:-:S03]  /*22d0*/  IMAD R6, R15, 0x1000193, RZ ;  /* 0x010001930f067824 */ /* 0x000fc600078e02ff */
[----:B------:R-:W-:Y:S02]  /*22e0*/  LOP3.LUT R12, R33, R12, RZ, 0x3c, !PT ;  /* 0x0000000c210c7212 */ /* 0x000fe400078e3cff */
        /* <DEDUP_REMOVED lines=8> */
[----:B------:R-:W-:Y:S02]  /*2370*/  IMAD R12, R13, 0x1000193, RZ ;  /* 0x010001930d0c7824 */ /* 0x000fe400078e02ff */
[----:B------:R-:W-:Y:S01]  /*2380*/  IMAD R6, R7, 0x1000193, RZ ;  /* 0x0100019307067824 */ /* 0x000fe200078e02ff */
[----:B------:R-:W-:Y:S02]  /*2390*/  LOP3.LUT R26, R31, R10, RZ, 0x3c, !PT ;  /* 0x0000000a1f1a7212 */ /* 0x000fe400078e3cff */
[----:B------:R-:W-:Y:S02]  /*23a0*/  LOP3.LUT R35, R35, R12, RZ, 0x3c, !PT ;  /* 0x0000000c23237212 */ /* 0x000fe400078e3cff */
[----:B------:R-:W-:-:S02]  /*23b0*/  LOP3.LUT R4, R23, R6, RZ, 0x3c, !PT ;  /* 0x0000000617047212 */ /* 0x000fc400078e3cff */
[----:B------:R-:W-:Y:S02]  /*23c0*/  CS2R R6, SRZ ;  /* 0x0000000000067805 */ /* 0x000fe4000001ff00 */
[----:B------:R-:W-:Y:S02]  /*23d0*/  CS2R R10, SRZ ;  /* 0x00000000000a7805 */ /* 0x000fe4000001ff00 */
[----:B------:R-:W-:Y:S02]  /*23e0*/  CS2R R20, SRZ ;  /* 0x0000000000147805 */ /* 0x000fe4000001ff00 */
[----:B------:R-:W-:Y:S02]  /*23f0*/  CS2R R14, SRZ ;  /* 0x00000000000e7805 */ /* 0x000fe4000001ff00 */
[----:B------:R-:W-:Y:S01]  /*2400*/  CS2R R12, SRZ ;  /* 0x00000000000c7805 */ /* 0x000fe2000001ff00 */
[----:B------:R-:W-:Y:S02]  /*2410*/  IMAD.MOV.U32 R23, RZ, RZ, RZ ;  /* 0x000000ffff177224 */ /* 0x000fe400078e00ff */
[----:B------:R-:W-:-:S02]  /*2420*/  IMAD R31, R4, 0x1000193, RZ ;  /* 0x01000193041f7824 */ /* 0x000fc400078e02ff */
[----:B------:R-:W-:Y:S02]  /*2430*/  IMAD R26, R26, 0x1000193, RZ ;  /* 0x010001931a1a7824 */ /* 0x000fe400078e02ff */
[----:B0-----:R-:W-:-:S07]  /*2440*/  IMAD R22, R35, 0x1000193, RZ ;  /* 0x0100019323167824 */ /* 0x001fce00078e02ff */
.L_x_10:
        /* <DEDUP_REMOVED lines=12> */
[----:B------:R-:W-:-:S02]  /*2510*/  LOP3.LUT R28, R21, R26, R27, 0x96, !PT ;  /* 0x0000001a151c7212 */ /* 0x000fc400078e961b */
[----:B------:R-:W-:Y:S02]  /*2520*/  LOP3.LUT R32, R33, R30, RZ, 0x3c, !PT ;  /* 0x0000001e21207212 */ /* 0x000fe400078e3cff */
[----:B------:R-:W-:Y:S02]  /*2530*/  LOP3.LUT R28, R23, R28, R20, 0x96, !PT ;  /* 0x0000001c171c7212 */ /* 0x000fe400078e9614 */
[-C--:B------:R-:W-:Y:S02]  /*2540*/  LOP3.LUT R27, R27, R32.reuse, RZ, 0x3c, !PT ;  /* 0x000000201b1b7212 */ /* 0x080fe400078e3cff */
[-C--:B------:R-:W-:Y:S02]  /*2550*/  LOP3.LUT R26, R26, R32.reuse, RZ, 0x3c, !PT ;  /* 0x000000201a1a7212 */ /* 0x080fe400078e3cff */
[-C--:B------:R-:W-:Y:S02]  /*2560*/  LOP3.LUT R21, R21, R32.reuse, RZ, 0x3c, !PT ;  /* 0x0000002015157212 */ /* 0x080fe400078e3cff */
[----:B------:R-:W-:-:S02]  /*2570*/  LOP3.LUT R20, R20, R32, RZ, 0x3c, !PT ;  /* 0x0000002014147212 */ /* 0x000fc400078e3cff */
[----:B------:R-:W-:Y:S02]  /*2580*/  LOP3.LUT R23, R23, R32, RZ, 0x3c, !PT ;  /* 0x0000002017177212 */ /* 0x000fe400078e3cff */
[----:B------:R-:W-:Y:S02]  /*2590*/  LOP3.LUT R32, R15, R6, R25, 0x96, !PT ;  /* 0x000000060f207212 */ /* 0x000fe400078e9619 */
[----:B0-----:R-:W-:Y:S02]  /*25a0*/  SHF.L.W.U32.HI R5, R30, 0x1, R30 ;  /* 0x000000011e057819 */ /* 0x001fe40000010e1e */
[----:B------:R-:W-:Y:S02]  /*25b0*/  LOP3.LUT R32, R18, R32, R9, 0x96, !PT ;  /* 0x0000002012207212 */ /* 0x000fe400078e9609 */
[----:B------:R-:W-:Y:S02]  /*25c0*/  LOP3.LUT R11, R16, R31, R11, 0x96, !PT ;  /* 0x0000001f100b7212 */ /* 0x000fe400078e960b */
[----:B------:R-:W-:-:S02]  /*25d0*/  LOP3.LUT R5, R5, R32, RZ, 0x3c, !PT ;  /* 0x0000002005057212 */ /* 0x000fc400078e3cff */
[----:B------:R-:W-:Y:S02]  /*25e0*/  LOP3.LUT R33, R14, R11, R7, 0x96, !PT ;  /* 0x0000000b0e217212 */ /* 0x000fe400078e9607 */
[-C--:B------:R-:W-:Y:S02]  /*25f0*/  LOP3.LUT R11, R7, R5.reuse, RZ, 0x3c, !PT ;  /* 0x00000005070b7212 */ /* 0x080fe400078e3cff */
[----:B------:R-:W-:Y:S02]  /*2600*/  SHF.L.W.U32.HI R7, R32, 0x1, R32 ;  /* 0x0000000120077819 */ /* 0x000fe40000010e20 */
[-C--:B------:R-:W-:Y:S02]  /*2610*/  LOP3.LUT R31, R31, R5.reuse, RZ, 0x3c, !PT ;  /* 0x000000051f1f7212 */ /* 0x080fe400078e3cff */
[-C--:B------:R-:W-:Y:S02]  /*2620*/  LOP3.LUT R30, R16, R5.reuse, RZ, 0x3c, !PT ;  /* 0x00000005101e7212 */ /* 0x080fe400078e3cff */
[----:B------:R-:W-:-:S02]  /*2630*/  LOP3.LUT R5, R14, R5, RZ, 0x3c, !PT ;  /* 0x000000050e057212 */ /* 0x000fc400078e3cff */
[----:B------:R-:W-:Y:S02]  /*2640*/  LOP3.LUT R16, R7, R28, RZ, 0x3c, !PT ;  /* 0x0000001c07107212 */ /* 0x000fe400078e3cff */
[----:B------:R-:W-:Y:S02]  /*2650*/  SHF.L.W.U32.HI R28, R28, 0x1, R28 ;  /* 0x000000011c1c7819 */ /* 0x000fe40000010e1c */
[----:B------:R-:W-:Y:S02]  /*2660*/  SHF.L.W.U32.HI R14, R33, 0x1, R33 ;  /* 0x00000001210e7819 */ /* 0x000fe40000010e21 */
[----:B------:R-:W-:Y:S02]  /*2670*/  LOP3.LUT R28, R28, R33, RZ, 0x3c, !PT ;  /* 0x000000211c1c7212 */ /* 0x000fe400078e3cff */
[----:B------:R-:W-:Y:S02]  /*2680*/  LOP3.LUT R14, R14, R29, RZ, 0x3c, !PT ;  /* 0x0000001d0e0e7212 */ /* 0x000fe400078e3cff */
[----:B------:R-:W-:-:S02]  /*2690*/  LOP3.LUT R22, R22, R16, RZ, 0x3c, !PT ;  /* 0x0000001016167212 */ /* 0x000fc400078e3cff */
[----:B------:R-:W-:Y:S02]  /*26a0*/  LOP3.LUT R24, R24, R28, RZ, 0x3c, !PT ;  /* 0x0000001c18187212 */ /* 0x000fe400078e3cff */
[----:B------:R-:W-:Y:S02]  /*26b0*/  LOP3.LUT R6, R6, R14, RZ, 0x3c, !PT ;  /* 0x0000000e06067212 */ /* 0x000fe400078e3cff */
[-C--:B------:R-:W-:Y:S02]  /*26c0*/  LOP3.LUT R41, R41, R16.reuse, RZ, 0x3c, !PT ;  /* 0x0000001029297212 */ /* 0x080fe400078e3cff */
[-C--:B------:R-:W-:Y:S02]  /*26d0*/  LOP3.LUT R17, R17, R16.reuse, RZ, 0x3c, !PT ;  /* 0x0000001011117212 */ /* 0x080fe400078e3cff */
[-C--:B------:R-:W-:Y:S02]  /*26e0*/  LOP3.LUT R8, R8, R16.reuse, RZ, 0x3c, !PT ;  /* 0x0000001008087212 */ /* 0x080fe400078e3cff */
[----:B------:R-:W-:-:S02]  /*26f0*/  LOP3.LUT R19, R19, R16, RZ, 0x3c, !PT ;  /* 0x0000001013137212 */ /* 0x000fc400078e3cff */
[-C--:B------:R-:W-:Y:S02]  /*2700*/  LOP3.LUT R25, R25, R14.reuse, RZ, 0x3c, !PT ;  /* 0x0000000e19197212 */ /* 0x080fe400078e3cff */
[-C--:B------:R-:W-:Y:S02]  /*2710*/  LOP3.LUT R15, R15, R14.reuse, RZ, 0x3c, !PT ;  /* 0x0000000e0f0f7212 */ /* 0x080fe400078e3cff */
[-C--:B------:R-:W-:Y:S02]  /*2720*/  LOP3.LUT R9, R9, R14.reuse, RZ, 0x3c, !PT ;  /* 0x0000000e09097212 */ /* 0x080fe400078e3cff */
[----:B------:R-:W-:Y:S02]  /*2730*/  LOP3.LUT R18, R18, R14, RZ, 0x3c, !PT ;  /* 0x0000000e12127212 */ /* 0x000fe400078e3cff */
[----:B------:R-:W-:Y:S02]  /*2740*/  SHF.L.W.U32.HI R16, R31, 0xf, R31 ;  /* 0x0000000f1f107819 */ /* 0x000fe40000010e1f */
[----:B------:R-:W-:-:S02]  /*2750*/  SHF.L.W.U32.HI R7, R24, 0x15, R24 ;  /* 0x0000001518077819 */ /* 0x000fc40000010e18 */
[----:B------:R-:W-:Y:S02]  /*2760*/  SHF.L.W.U32.HI R14, R26, 0x1c, R26 ;  /* 0x0000001c1a0e7819 */ /* 0x000fe40000010e1a */
[----:B------:R-:W-:Y:S02]  /*2770*/  SHF.L.W.U32.HI R29, R22, 0x4, R22 ;  /* 0x00000004161d7819 */ /* 0x000fe40000010e16 */
[----:B------:R-:W-:Y:S02]  /*2780*/  SHF.L.W.U32.HI R31, R6, 0xd, R6 ;  /* 0x0000000d061f7819 */ /* 0x000fe40000010e06 */
[----:B------:R-:W-:Y:S02]  /*2790*/  LOP3.LUT R10, R10, R28, RZ, 0x3c, !PT ;  /* 0x0000001c0a0a7212 */ /* 0x000fe400078e3cff */
[----:B------:R-:W-:Y:S02]  /*27a0*/  LOP3.LUT R24, R16, R14, R7, 0xb4, !PT ;  /* 0x0000000e10187212 */ /* 0x000fe400078eb407 */
[----:B------:R-:W-:-:S02]  /*27b0*/  LOP3.LUT R6, R29, R16, R31, 0xb4, !PT ;  /* 0x000000101d067212 */ /* 0x000fc400078eb41f */
[----:B------:R-:W-:Y:S02]  /*27c0*/  LOP3.LUT R26, R7, R29, R14, 0xb4, !PT ;  /* 0x0000001d071a7212 */ /* 0x000fe400078eb40e */
[----:B------:R-:W-:Y:S02]  /*27d0*/  LOP3.LUT R16, R31, R7, R16, 0xb4, !PT ;  /* 0x000000071f107212 */ /* 0x000fe400078eb410 */
[----:B------:R-:W-:Y:S02]  /*27e0*/  LOP3.LUT R22, R14, R31, R29, 0xb4, !PT ;  /* 0x0000001f0e167212 */ /* 0x000fe400078eb41d */
[----:B------:R-:W-:Y:S02]  /*27f0*/  SHF.L.W.U32.HI R7, R30, 0x17, R30 ;  /* 0x000000171e077819 */ /* 0x000fe40000010e1e */
[----:B------:R-:W-:Y:S02]  /*2800*/  SHF.L.W.U32.HI R14, R10, 0x2, R10 ;  /* 0x000000020a0e7819 */ /* 0x000fe40000010e0a */
[----:B------:R-:W-:-:S02]  /*2810*/  SHF.L.W.U32.HI R29, R21, 0xe, R21 ;  /* 0x0000000e151d7819 */ /* 0x000fc40000010e15 */
[----:B------:R-:W-:Y:S02]  /*2820*/  SHF.L.W.U32.HI R30, R17, 0x1b, R17 ;  /* 0x0000001b111e7819 */ /* 0x000fe40000010e11 */
[----:B------:R-:W-:Y:S02]  /*2830*/  SHF.L.W.U32.HI R31, R15, 0x9, R15 ;  /* 0x000000090f1f7819 */ /* 0x000fe40000010e0f */
[----:B------:R-:W-:Y:S02]  /*2840*/  LOP3.LUT R12, R12, R28, RZ, 0x3c, !PT ;  /* 0x0000001c0c0c7212 */ /* 0x000fe400078e3cff */
        /* <DEDUP_REMOVED lines=10> */
[----:B------:R-:W-:Y:S02]  /*28f0*/  LOP3.LUT R13, R13, R28, RZ, 0x3c, !PT ;  /* 0x0000001c0d0d7212 */ /* 0x000fe400078e3cff */
[----:B------:R-:W-:Y:S02]  /*2900*/  LOP3.LUT R12, R11, R29, R14, 0xb4, !PT ;  /* 0x0000001d0b0c7212 */ /* 0x000fe400078eb40e */
[----:B------:R-:W-:Y:S02]  /*2910*/  LOP3.LUT R20, R14, R30, R29, 0xb4, !PT ;  /* 0x0000001e0e147212 */ /* 0x000fe400078eb41d */
[----:B------:R-:W-:Y:S02]  /*2920*/  LOP3.LUT R8, R29, R31, R30, 0xb4, !PT ;  /* 0x0000001f1d087212 */ /* 0x000fe400078eb41e */
[----:B------:R-:W-:-:S02]  /*2930*/  LOP3.LUT R9, R30, R11, R31, 0xb4, !PT ;  /* 0x0000000b1e097212 */ /* 0x000fc400078eb41f */
[----:B------:R-:W-:Y:S02]  /*2940*/  LOP3.LUT R14, R31, R14, R11, 0xb4, !PT ;  /* 0x0000000e1f0e7212 */ /* 0x000fe400078eb40b */
[----:B------:R-:W-:Y:S02]  /*2950*/  SHF.L.W.U32.HI R5, R5, 0x12, R5 ;  /* 0x0000001205057819 */ /* 0x000fe40000010e05 */
[----:B------:R-:W-:Y:S02]  /*2960*/  SHF.L.W.U32.HI R30, R13, 0x7, R13 ;  /* 0x000000070d1e7819 */ /* 0x000fe40000010e0d */
[----:B------:R-:W-:Y:S02]  /*2970*/  SHF.L.W.U32.HI R11, R23, 0x1d, R23 ;  /* 0x0000001d170b7819 */ /* 0x000fe40000010e17 */
[----:B------:R-:W-:Y:S02]  /*2980*/  SHF.L.W.U32.HI R32, R19, 0x14, R19 ;  /* 0x0000001413207819 */ /* 0x000fe40000010e13 */
[----:B------:R-:W-:-:S02]  /*2990*/  SHF.L.W.U32.HI R29, R18, 0xc, R18 ;  /* 0x0000000c121d7819 */ /* 0x000fc40000010e12 */
[----:B------:R-:W-:Y:S02]  /*29a0*/  LOP3.LUT R13, R5, R11, R30, 0xb4, !PT ;  /* 0x0000000b050d7212 */ /* 0x000fe400078eb41e */
[----:B------:R-:W-:Y:S02]  /*29b0*/  LOP3.LUT R23, R30, R32, R11, 0xb4, !PT ;  /* 0x000000201e177212 */ /* 0x000fe400078eb40b */
[----:B------:R-:W-:Y:S02]  /*29c0*/  LOP3.LUT R19, R11, R29, R32, 0xb4, !PT ;  /* 0x0000001d0b137212 */ /* 0x000fe400078eb420 */
[----:B------:R-:W-:Y:S02]  /*29d0*/  LOP3.LUT R18, R32, R5, R29, 0xb4, !PT ;  /* 0x0000000520127212 */ /* 0x000fe400078eb41d */
[----:B------:R-:W-:Y:S02]  /*29e0*/  LOP3.LUT R11, R29, R30, R5, 0xb4, !PT ;  /* 0x0000001e1d0b7212 */ /* 0x000fe400078eb405 */
[----:B------:R-:W-:-:S02]  /*29f0*/  SHF.L.W.U32.HI R31, R25, 0xa, R25 ;  /* 0x0000000a191f7819 */ /* 0x000fc40000010e19 */
[C-C-:B------:R-:W-:Y:S02]  /*2a00*/  SHF.L.W.U32.HI R5, R27.reuse, 0x1, R27.reuse ;  /* 0x000000011b057819 */ /* 0x140fe40000010e1b */
[----:B------:R-:W-:Y:S02]  /*2a10*/  SHF.L.W.U32.HI R30, R27, 0x3, R27 ;  /* 0x000000031b1e7819 */ /* 0x000fe40000010e1b */
[----:B------:R-:W-:Y:S02]  /*2a20*/  SHF.L.W.U32.HI R25, R41, 0x6, R41 ;  /* 0x0000000629197819 */ /* 0x000fe40000010e29 */
[-CC-:B------:R-:W-:Y:S02]  /*2a30*/  LOP3.LUT R32, R31, R3.reuse, R28.reuse, 0x6, !PT ;  /* 0x000000031f207212 */ /* 0x180fe400078e061c */
[C---:B------:R-:W-:Y:S02]  /*2a40*/  LOP3.LUT R34, R5.reuse, R3, R28, 0x90, !PT ;  /* 0x0000000305227212 */ /* 0x040fe400078e901c */
[----:B------:R-:W-:-:S02]  /*2a50*/  LOP3.LUT R27, R5, R25, R30, 0xb4, !PT ;  /* 0x00000019051b7212 */ /* 0x000fc400078eb41e */
[-C--:B------:R-:W-:Y:S02]  /*2a60*/  LOP3.LUT R41, R30, R31.reuse, R25, 0xb4, !PT ;  /* 0x0000001f1e297212 */ /* 0x080fe400078eb419 */
[----:B------:R-:W-:Y:S02]  /*2a70*/  LOP3.LUT R31, R34, R31, RZ, 0x3c, !PT ;  /* 0x0000001f221f7212 */ /* 0x000fe400078e3cff */
[----:B------:R-:W-:Y:S02]  /*2a80*/  LOP3.LUT R25, R32, R25, RZ, 0x3c, !PT ;  /* 0x0000001920197212 */ /* 0x000fe400078e3cff */
[----:B--2---:R-:W-:-:S04]  /*2a90*/  LOP3.LUT R4, R4, R30, R5, 0xb4, !PT ;  /* 0x0000001e04047212 */ /* 0x004fc800078eb405 */
[----:B------:R-:W-:Y:S01]  /*2aa0*/  LOP3.LUT R3, R4, R3, R28, 0x96, !PT ;  /* 0x0000000304037212 */ /* 0x000fe200078e961c */
[----:B------:R-:W-:Y:S06]  /*2ab0*/  BRA.U UP0, `(.L_x_10) ;  /* 0xfffffff900647547 */ /* 0x000fec000b83ffff */
[----:B------:R-:W0:Y:S02]  /*2ac0*/  LDCU.64 UR4, c[0x3][0x50] ;  /* 0x00c00a00ff0477ac */ /* 0x000e240008000a00 */
[----:B0-----:R-:W-:-:S04]  /*2ad0*/  ISETP.GT.U32.AND P0, PT, R27, UR4, PT ;  /* 0x000000041b007c0c */ /* 0x001fc8000bf04070 */
[----:B------:R-:W-:-:S13]  /*2ae0*/  ISETP.GT.U32.AND.EX P0, PT, R3, UR5, PT, P0 ;  /* 0x0000000503007c0c */ /* 0x000fda000bf04100 */
[----:B------:R-:W-:Y:S05]  /*2af0*/  @P0 EXIT ;  /* 0x000000000000094d */ /* 0x000fea0003800000 */
[----:B------:R-:W0:Y:S01]  /*2b00*/  S2R R3, SR_LANEID ;  /* 0x0000000000037919 */ /* 0x000e220000000000 */
[----:B------:R-:W-:Y:S01]  /*2b10*/  VOTEU.ANY UR4, UPT, PT ;  /* 0x0000000000047886 */ /* 0x000fe200038e0100 */
[----:B------:R-:W1:Y:S01]  /*2b20*/  LDC.64 R4, c[0x0][0x398] ;  /* 0x0000e600ff047b82 */ /* 0x000e620000000a00 */
[----:B------:R-:W0:Y:S08]  /*2b30*/  FLO.U32 R6, UR4 ;  /* 0x0000000400067d00 */ /* 0x000e3000080e0000 */
[----:B------:R-:W1:Y:S01]  /*2b40*/  POPC R7, UR4 ;  /* 0x0000000400077d09 */ /* 0x000e620008000000 */
[----:B0-----:R-:W-:-:S13]  /*2b50*/  ISETP.EQ.U32.AND P0, PT, R6, R3, PT ;  /* 0x000000030600720c */ /* 0x001fda0003f02070 */
[----:B-1----:R-:W2:Y:S01]  /*2b60*/  @P0 ATOMG.E.ADD.STRONG.GPU PT, R5, desc[UR6][R4.64], R7 ;  /* 0x80000007040509a8 */ /* 0x002ea200081ef106 */
[----:B------:R-:W0:Y:S02]  /*2b70*/  S2R R8, SR_LTMASK ;  /* 0x0000000000087919 */ /* 0x000e240000003900 */
[----:B0-----:R-:W-:-:S06]  /*2b80*/  LOP3.LUT R8, R8, UR4, RZ, 0xc0, !PT ;  /* 0x0000000408087c12 */ /* 0x001fcc000f8ec0ff */
[----:B------:R-:W0:Y:S01]  /*2b90*/  POPC R8, R8 ;  /* 0x0000000800087309 */ /* 0x000e220000000000 */
[----:B--2---:R-:W0:Y:S02]  /*2ba0*/  SHFL.IDX PT, R3, R5, R6, 0x1f ;  /* 0x00001f0605037589 */ /* 0x004e2400000e0000 */
[----:B0-----:R-:W-:-:S05]  /*2bb0*/  IMAD.IADD R3, R3, 0x1, R8 ;  /* 0x0000000103037824 */ /* 0x001fca00078e0208 */
[----:B------:R-:W-:-:S13]  /*2bc0*/  ISETP.GT.U32.AND P0, PT, R3, 0xf, PT ;  /* 0x0000000f0300780c */ /* 0x000fda0003f04070 */
[----:B------:R-:W-:Y:S05]  /*2bd0*/  @P0 EXIT ;  /* 0x000000000000094d */ /* 0x000fea0003800000 */
[----:B------:R-:W0:Y:S01]  /*2be0*/  LDC.64 R4, c[0x0][0x390] ;  /* 0x0000e400ff047b82 */ /* 0x000e220000000a00 */
[----:B------:R-:W-:-:S04]  /*2bf0*/  IMAD.SHL.U32 R3, R3, 0x2, RZ ;  /* 0x0000000203037824 */ /* 0x000fc800078e00ff */
[----:B0-----:R-:W-:-:S05]  /*2c00*/  IMAD.WIDE.U32 R4, R3, 0x4, R4 ;  /* 0x0000000403047825 */ /* 0x001fca00078e0004 */
[----:B------:R-:W-:Y:S04]  /*2c10*/  STG.E desc[UR6][R4.64], R2 ;  /* 0x0000000204007986 */ /* 0x000fe8000c101906 */
[----:B------:R-:W-:Y:S01]  /*2c20*/  STG.E desc[UR6][R4.64+0x4], R0 ;  /* 0x0000040004007986 */ /* 0x000fe2000c101906 */
[----:B------:R-:W-:Y:S05]  /*2c30*/  EXIT ;  /* 0x000000000000794d */ /* 0x000fea0003800000 */
.L_x_11:
        /* <DEDUP_REMOVED lines=12> */
.L_x_25:


//--------------------- .nv.global.init           --------------------------
	.section	.nv.global.init,"aw",@progbits
	.align	4
.nv.global.init:
	.type		_ZZ11keccak_f800PjE9keccak_rc,@object
	.size		_ZZ11keccak_f800PjE9keccak_rc,(.L_3 - _ZZ11keccak_f800PjE9keccak_rc)
_ZZ11keccak_f800PjE9keccak_rc:
        /*0000*/ 	.byte	0x01, 0x00, 0x00, 0x00, 0x82, 0x80, 0x00, 0x00, 0x8a, 0x80, 0x00, 0x00, 0x00, 0x80, 0x00, 0x80
        /*0010*/ 	.byte	0x8b, 0x80, 0x00, 0x00, 0x01, 0x00, 0x00, 0x80, 0x81, 0x80, 0x00, 0x80, 0x09, 0x80, 0x00, 0x00
        /*0020*/ 	.byte	0x8a, 0x00, 0x00, 0x00, 0x88, 0x00, 0x00, 0x00, 0x09, 0x80, 0x00, 0x80, 0x0a, 0x00, 0x00, 0x80
        /*0030*/ 	.byte	0x8b, 0x80, 0x00, 0x80, 0x8b, 0x00, 0x00, 0x00, 0x89, 0x80, 0x00, 0x00, 0x03, 0x80, 0x00, 0x00
        /*0040*/ 	.byte	0x02, 0x80, 0x00, 0x00, 0x80, 0x00, 0x00, 0x00, 0x0a, 0x80, 0x00, 0x00, 0x0a, 0x00, 0x00, 0x80
        /*0050*/ 	.byte	0x81, 0x80, 0x00, 0x80, 0x80, 0x80, 0x00, 0x00
.L_3:


//--------------------- .nv.shared.reserved.0     --------------------------
	.section	.nv.shared.reserved.0,"aw",@nobits
	.weak		__nv_reservedSMEM_offset_0_alias
	.size		__nv_reservedSMEM_offset_0_alias, 0, 64
	.other		__nv_reservedSMEM_offset_0_alias,@"STO_CUDA_RESERVED_SHARED STV_DEFAULT"
__nv_reservedSMEM_offset_0_alias:
	.zero		0
	.zero		64


//--------------------- .nv.constant0._Z19generate_dag_kernelPKjjPjj --------------------------
	.section	.nv.constant0._Z19generate_dag_kernelPKjjPjj,"a",@progbits
	.sectionflags	@""
	.align	4
.nv.constant0._Z19generate_dag_kernelPKjjPjj:
	.zero		924


//--------------------- .nv.constant0._Z18adaptivepow_searchPKjmPjS1_ --------------------------
	.section	.nv.constant0._Z18adaptivepow_searchPKjmPjS1_,"a",@progbits
	.sectionflags	@""
	.align	4
.nv.constant0._Z18adaptivepow_searchPKjmPjS1_:
	.zero		928


//--------------------- SYMBOLS --------------------------

	.type		.nv.reservedSmem.offset0,@object
	.size		.nv.reservedSmem.offset0,0x4
